//
// Generated by NVIDIA NVVM Compiler
//
// Compiler Build ID: CL-36424714
// Cuda compilation tools, release 13.0, V13.0.88
// Based on NVVM 20.0.0
//

.version 9.0
.target sm_100
.address_size 64

	// .globl	_Z19game_of_life_kernelPKmPmii

.visible .entry _Z19game_of_life_kernelPKmPmii(
	.param .u64 .ptr .align 1 _Z19game_of_life_kernelPKmPmii_param_0,
	.param .u64 .ptr .align 1 _Z19game_of_life_kernelPKmPmii_param_1,
	.param .u32 _Z19game_of_life_kernelPKmPmii_param_2,
	.param .u32 _Z19game_of_life_kernelPKmPmii_param_3
)
{
	.reg .pred 	%p<213>;
	.reg .b32 	%r<1235>;
	.reg .b64 	%rd<738>;

	ld.param.u64 	%rd210, [_Z19game_of_life_kernelPKmPmii_param_0];
	ld.param.u64 	%rd209, [_Z19game_of_life_kernelPKmPmii_param_1];
	ld.param.u32 	%r209, [_Z19game_of_life_kernelPKmPmii_param_2];
	ld.param.u32 	%r210, [_Z19game_of_life_kernelPKmPmii_param_3];
	cvta.to.global.u64 	%rd1, %rd210;
	mov.u32 	%r211, %ctaid.x;
	mov.u32 	%r212, %ntid.x;
	mov.u32 	%r213, %tid.x;
	mad.lo.s32 	%r1, %r211, %r212, %r213;
	mov.u32 	%r214, %ctaid.y;
	mov.u32 	%r215, %ntid.y;
	mov.u32 	%r216, %tid.y;
	mad.lo.s32 	%r2, %r214, %r215, %r216;
	setp.ge.s32 	%p1, %r2, %r209;
	setp.ge.s32 	%p2, %r1, %r210;
	or.pred  	%p3, %p1, %p2;
	@%p3 bra 	$L__BB0_146;
	mul.lo.s32 	%r3, %r210, %r2;
	add.s32 	%r4, %r3, %r1;
	mul.wide.s32 	%rd212, %r4, 8;
	add.s64 	%rd2, %rd1, %rd212;
	ld.global.nc.u64 	%rd3, [%rd2];
	setp.lt.s32 	%p4, %r1, 1;
	mov.b64 	%rd669, 0;
	@%p4 bra 	$L__BB0_3;
	ld.global.nc.u64 	%rd213, [%rd2+-8];
	shr.u64 	%rd669, %rd213, 63;
$L__BB0_3:
	add.s32 	%r5, %r210, -1;
	setp.ge.s32 	%p5, %r1, %r5;
	mov.b32 	%r1232, 0;
	@%p5 bra 	$L__BB0_5;
	ld.global.nc.u32 	%r218, [%rd2+8];
	and.b32  	%r1232, %r218, 1;
$L__BB0_5:
	setp.eq.s32 	%p6, %r2, 0;
	sub.s32 	%r219, %r3, %r210;
	add.s32 	%r220, %r219, %r1;
	mul.wide.s32 	%rd215, %r220, 8;
	add.s64 	%rd6, %rd1, %rd215;
	mov.b64 	%rd670, 0;
	@%p6 bra 	$L__BB0_7;
	ld.global.nc.u64 	%rd670, [%rd6];
$L__BB0_7:
	add.s32 	%r8, %r209, -1;
	setp.ge.u32 	%p7, %r2, %r8;
	mul.wide.s32 	%rd217, %r210, 8;
	add.s64 	%rd9, %rd2, %rd217;
	mov.b64 	%rd671, 0;
	@%p7 bra 	$L__BB0_9;
	ld.global.nc.u64 	%rd671, [%rd9];
$L__BB0_9:
	setp.lt.s32 	%p8, %r1, 1;
	setp.eq.s32 	%p9, %r2, 0;
	mov.b64 	%rd672, 0;
	or.pred  	%p10, %p9, %p8;
	@%p10 bra 	$L__BB0_11;
	ld.global.nc.u64 	%rd219, [%rd6+-8];
	shr.u64 	%rd672, %rd219, 63;
$L__BB0_11:
	setp.eq.s32 	%p11, %r2, 0;
	setp.ge.s32 	%p12, %r1, %r5;
	mov.b32 	%r1233, 0;
	or.pred  	%p13, %p11, %p12;
	@%p13 bra 	$L__BB0_13;
	ld.global.nc.u32 	%r222, [%rd6+8];
	and.b32  	%r1233, %r222, 1;
$L__BB0_13:
	setp.ge.u32 	%p14, %r2, %r8;
	setp.lt.s32 	%p15, %r1, 1;
	mov.b64 	%rd673, 0;
	or.pred  	%p16, %p15, %p14;
	@%p16 bra 	$L__BB0_15;
	ld.global.nc.u64 	%rd221, [%rd9+-8];
	shr.u64 	%rd673, %rd221, 63;
$L__BB0_15:
	setp.ge.u32 	%p17, %r2, %r8;
	setp.ge.s32 	%p18, %r1, %r5;
	mov.b32 	%r1234, 0;
	or.pred  	%p19, %p17, %p18;
	@%p19 bra 	$L__BB0_17;
	ld.global.nc.u32 	%r224, [%rd9+8];
	and.b32  	%r1234, %r224, 1;
$L__BB0_17:
	shl.b64 	%rd223, %rd670, 1;
	or.b64  	%rd16, %rd672, %rd223;
	shl.b64 	%rd224, %rd3, 1;
	or.b64  	%rd17, %rd669, %rd224;
	shl.b64 	%rd225, %rd671, 1;
	or.b64  	%rd18, %rd673, %rd225;
	cvt.u32.u64 	%r225, %rd672;
	cvt.u32.u64 	%r13, %rd670;
	and.b32  	%r226, %r13, 1;
	add.s32 	%r227, %r226, %r225;
	shr.u32 	%r228, %r13, 1;
	and.b32  	%r14, %r228, 1;
	add.s32 	%r229, %r227, %r14;
	cvt.u32.u64 	%r230, %rd669;
	add.s32 	%r231, %r229, %r230;
	cvt.u32.u64 	%r15, %rd3;
	shr.u32 	%r232, %r15, 1;
	and.b32  	%r233, %r232, 1;
	add.s32 	%r234, %r231, %r233;
	cvt.u32.u64 	%r235, %rd673;
	add.s32 	%r236, %r234, %r235;
	cvt.u32.u64 	%r16, %rd671;
	and.b32  	%r237, %r16, 1;
	add.s32 	%r238, %r236, %r237;
	shr.u32 	%r239, %r16, 1;
	and.b32  	%r17, %r239, 1;
	add.s32 	%r18, %r238, %r17;
	setp.eq.s32 	%p20, %r18, 3;
	mov.b64 	%rd674, 1;
	@%p20 bra 	$L__BB0_19;
	and.b64  	%rd226, %rd3, 1;
	setp.eq.b64 	%p21, %rd226, 1;
	setp.eq.s32 	%p22, %r18, 2;
	and.pred  	%p23, %p21, %p22;
	selp.u64 	%rd674, 1, 0, %p23;
$L__BB0_19:
	cvt.u32.u64 	%r19, %rd16;
	shr.u32 	%r240, %r19, 1;
	and.b32  	%r241, %r240, 1;
	add.s32 	%r242, %r241, %r14;
	shr.u32 	%r243, %r13, 2;
	and.b32  	%r20, %r243, 1;
	add.s32 	%r244, %r242, %r20;
	cvt.u32.u64 	%r21, %rd17;
	shr.u32 	%r245, %r21, 1;
	and.b32  	%r246, %r245, 1;
	add.s32 	%r247, %r244, %r246;
	shr.u32 	%r248, %r15, 2;
	and.b32  	%r249, %r248, 1;
	add.s32 	%r250, %r247, %r249;
	cvt.u32.u64 	%r22, %rd18;
	shr.u32 	%r251, %r22, 1;
	and.b32  	%r252, %r251, 1;
	add.s32 	%r253, %r250, %r252;
	add.s32 	%r254, %r253, %r17;
	shr.u32 	%r255, %r16, 2;
	and.b32  	%r23, %r255, 1;
	add.s32 	%r24, %r254, %r23;
	setp.eq.s32 	%p24, %r24, 3;
	mov.b64 	%rd675, 2;
	@%p24 bra 	$L__BB0_21;
	shr.u64 	%rd228, %rd3, 1;
	and.b64  	%rd229, %rd228, 1;
	setp.eq.b64 	%p25, %rd229, 1;
	setp.eq.s32 	%p26, %r24, 2;
	selp.b64 	%rd230, 2, 0, %p26;
	selp.b64 	%rd675, %rd230, 0, %p25;
$L__BB0_21:
	or.b64  	%rd23, %rd675, %rd674;
	shr.u32 	%r256, %r19, 2;
	and.b32  	%r257, %r256, 1;
	add.s32 	%r258, %r257, %r20;
	shr.u32 	%r259, %r13, 3;
	and.b32  	%r25, %r259, 1;
	add.s32 	%r260, %r258, %r25;
	shr.u32 	%r261, %r21, 2;
	and.b32  	%r262, %r261, 1;
	add.s32 	%r263, %r260, %r262;
	shr.u32 	%r264, %r15, 3;
	and.b32  	%r265, %r264, 1;
	add.s32 	%r266, %r263, %r265;
	shr.u32 	%r267, %r22, 2;
	and.b32  	%r268, %r267, 1;
	add.s32 	%r269, %r266, %r268;
	add.s32 	%r270, %r269, %r23;
	shr.u32 	%r271, %r16, 3;
	and.b32  	%r26, %r271, 1;
	add.s32 	%r27, %r270, %r26;
	setp.eq.s32 	%p27, %r27, 3;
	mov.b64 	%rd676, 4;
	@%p27 bra 	$L__BB0_23;
	shr.u64 	%rd232, %rd3, 2;
	and.b64  	%rd233, %rd232, 1;
	setp.eq.b64 	%p28, %rd233, 1;
	setp.eq.s32 	%p29, %r27, 2;
	selp.b64 	%rd234, 4, 0, %p29;
	selp.b64 	%rd676, %rd234, 0, %p28;
$L__BB0_23:
	or.b64  	%rd26, %rd676, %rd23;
	shr.u32 	%r272, %r19, 3;
	and.b32  	%r273, %r272, 1;
	add.s32 	%r274, %r273, %r25;
	shr.u32 	%r275, %r13, 4;
	and.b32  	%r28, %r275, 1;
	add.s32 	%r276, %r274, %r28;
	shr.u32 	%r277, %r21, 3;
	and.b32  	%r278, %r277, 1;
	add.s32 	%r279, %r276, %r278;
	shr.u32 	%r280, %r15, 4;
	and.b32  	%r281, %r280, 1;
	add.s32 	%r282, %r279, %r281;
	shr.u32 	%r283, %r22, 3;
	and.b32  	%r284, %r283, 1;
	add.s32 	%r285, %r282, %r284;
	add.s32 	%r286, %r285, %r26;
	shr.u32 	%r287, %r16, 4;
	and.b32  	%r29, %r287, 1;
	add.s32 	%r30, %r286, %r29;
	setp.eq.s32 	%p30, %r30, 3;
	mov.b64 	%rd677, 8;
	@%p30 bra 	$L__BB0_25;
	shr.u64 	%rd236, %rd3, 3;
	and.b64  	%rd237, %rd236, 1;
	setp.eq.b64 	%p31, %rd237, 1;
	setp.eq.s32 	%p32, %r30, 2;
	selp.b64 	%rd238, 8, 0, %p32;
	selp.b64 	%rd677, %rd238, 0, %p31;
$L__BB0_25:
	or.b64  	%rd29, %rd677, %rd26;
	shr.u32 	%r288, %r19, 4;
	and.b32  	%r289, %r288, 1;
	add.s32 	%r290, %r289, %r28;
	shr.u32 	%r291, %r13, 5;
	and.b32  	%r31, %r291, 1;
	add.s32 	%r292, %r290, %r31;
	shr.u32 	%r293, %r21, 4;
	and.b32  	%r294, %r293, 1;
	add.s32 	%r295, %r292, %r294;
	shr.u32 	%r296, %r15, 5;
	and.b32  	%r297, %r296, 1;
	add.s32 	%r298, %r295, %r297;
	shr.u32 	%r299, %r22, 4;
	and.b32  	%r300, %r299, 1;
	add.s32 	%r301, %r298, %r300;
	add.s32 	%r302, %r301, %r29;
	shr.u32 	%r303, %r16, 5;
	and.b32  	%r32, %r303, 1;
	add.s32 	%r33, %r302, %r32;
	setp.eq.s32 	%p33, %r33, 3;
	mov.b64 	%rd678, 16;
	@%p33 bra 	$L__BB0_27;
	shr.u64 	%rd240, %rd3, 4;
	and.b64  	%rd241, %rd240, 1;
	setp.eq.b64 	%p34, %rd241, 1;
	setp.eq.s32 	%p35, %r33, 2;
	selp.b64 	%rd242, 16, 0, %p35;
	selp.b64 	%rd678, %rd242, 0, %p34;
$L__BB0_27:
	or.b64  	%rd32, %rd678, %rd29;
	shr.u32 	%r304, %r19, 5;
	and.b32  	%r305, %r304, 1;
	add.s32 	%r306, %r305, %r31;
	shr.u32 	%r307, %r13, 6;
	and.b32  	%r34, %r307, 1;
	add.s32 	%r308, %r306, %r34;
	shr.u32 	%r309, %r21, 5;
	and.b32  	%r310, %r309, 1;
	add.s32 	%r311, %r308, %r310;
	shr.u32 	%r312, %r15, 6;
	and.b32  	%r313, %r312, 1;
	add.s32 	%r314, %r311, %r313;
	shr.u32 	%r315, %r22, 5;
	and.b32  	%r316, %r315, 1;
	add.s32 	%r317, %r314, %r316;
	add.s32 	%r318, %r317, %r32;
	shr.u32 	%r319, %r16, 6;
	and.b32  	%r35, %r319, 1;
	add.s32 	%r36, %r318, %r35;
	setp.eq.s32 	%p36, %r36, 3;
	mov.b64 	%rd679, 32;
	@%p36 bra 	$L__BB0_29;
	shr.u64 	%rd244, %rd3, 5;
	and.b64  	%rd245, %rd244, 1;
	setp.eq.b64 	%p37, %rd245, 1;
	setp.eq.s32 	%p38, %r36, 2;
	selp.b64 	%rd246, 32, 0, %p38;
	selp.b64 	%rd679, %rd246, 0, %p37;
$L__BB0_29:
	or.b64  	%rd35, %rd679, %rd32;
	shr.u32 	%r320, %r19, 6;
	and.b32  	%r321, %r320, 1;
	add.s32 	%r322, %r321, %r34;
	shr.u32 	%r323, %r13, 7;
	and.b32  	%r37, %r323, 1;
	add.s32 	%r324, %r322, %r37;
	shr.u32 	%r325, %r21, 6;
	and.b32  	%r326, %r325, 1;
	add.s32 	%r327, %r324, %r326;
	shr.u32 	%r328, %r15, 7;
	and.b32  	%r329, %r328, 1;
	add.s32 	%r330, %r327, %r329;
	shr.u32 	%r331, %r22, 6;
	and.b32  	%r332, %r331, 1;
	add.s32 	%r333, %r330, %r332;
	add.s32 	%r334, %r333, %r35;
	shr.u32 	%r335, %r16, 7;
	and.b32  	%r38, %r335, 1;
	add.s32 	%r39, %r334, %r38;
	setp.eq.s32 	%p39, %r39, 3;
	mov.b64 	%rd680, 64;
	@%p39 bra 	$L__BB0_31;
	shr.u64 	%rd248, %rd3, 6;
	and.b64  	%rd249, %rd248, 1;
	setp.eq.b64 	%p40, %rd249, 1;
	setp.eq.s32 	%p41, %r39, 2;
	selp.b64 	%rd250, 64, 0, %p41;
	selp.b64 	%rd680, %rd250, 0, %p40;
$L__BB0_31:
	or.b64  	%rd38, %rd680, %rd35;
	shr.u32 	%r336, %r19, 7;
	and.b32  	%r337, %r336, 1;
	add.s32 	%r338, %r337, %r37;
	shr.u32 	%r339, %r13, 8;
	and.b32  	%r40, %r339, 1;
	add.s32 	%r340, %r338, %r40;
	shr.u32 	%r341, %r21, 7;
	and.b32  	%r342, %r341, 1;
	add.s32 	%r343, %r340, %r342;
	shr.u32 	%r344, %r15, 8;
	and.b32  	%r345, %r344, 1;
	add.s32 	%r346, %r343, %r345;
	shr.u32 	%r347, %r22, 7;
	and.b32  	%r348, %r347, 1;
	add.s32 	%r349, %r346, %r348;
	add.s32 	%r350, %r349, %r38;
	shr.u32 	%r351, %r16, 8;
	and.b32  	%r41, %r351, 1;
	add.s32 	%r42, %r350, %r41;
	setp.eq.s32 	%p42, %r42, 3;
	mov.b64 	%rd681, 128;
	@%p42 bra 	$L__BB0_33;
	shr.u64 	%rd252, %rd3, 7;
	and.b64  	%rd253, %rd252, 1;
	setp.eq.b64 	%p43, %rd253, 1;
	setp.eq.s32 	%p44, %r42, 2;
	selp.b64 	%rd254, 128, 0, %p44;
	selp.b64 	%rd681, %rd254, 0, %p43;
$L__BB0_33:
	or.b64  	%rd41, %rd681, %rd38;
	shr.u32 	%r352, %r19, 8;
	and.b32  	%r353, %r352, 1;
	add.s32 	%r354, %r353, %r40;
	shr.u32 	%r355, %r13, 9;
	and.b32  	%r43, %r355, 1;
	add.s32 	%r356, %r354, %r43;
	shr.u32 	%r357, %r21, 8;
	and.b32  	%r358, %r357, 1;
	add.s32 	%r359, %r356, %r358;
	shr.u32 	%r360, %r15, 9;
	and.b32  	%r361, %r360, 1;
	add.s32 	%r362, %r359, %r361;
	shr.u32 	%r363, %r22, 8;
	and.b32  	%r364, %r363, 1;
	add.s32 	%r365, %r362, %r364;
	add.s32 	%r366, %r365, %r41;
	shr.u32 	%r367, %r16, 9;
	and.b32  	%r44, %r367, 1;
	add.s32 	%r45, %r366, %r44;
	setp.eq.s32 	%p45, %r45, 3;
	mov.b64 	%rd682, 256;
	@%p45 bra 	$L__BB0_35;
	shr.u64 	%rd256, %rd3, 8;
	and.b64  	%rd257, %rd256, 1;
	setp.eq.b64 	%p46, %rd257, 1;
	setp.eq.s32 	%p47, %r45, 2;
	selp.b64 	%rd258, 256, 0, %p47;
	selp.b64 	%rd682, %rd258, 0, %p46;
$L__BB0_35:
	or.b64  	%rd44, %rd682, %rd41;
	shr.u32 	%r368, %r19, 9;
	and.b32  	%r369, %r368, 1;
	add.s32 	%r370, %r369, %r43;
	shr.u32 	%r371, %r13, 10;
	and.b32  	%r46, %r371, 1;
	add.s32 	%r372, %r370, %r46;
	shr.u32 	%r373, %r21, 9;
	and.b32  	%r374, %r373, 1;
	add.s32 	%r375, %r372, %r374;
	shr.u32 	%r376, %r15, 10;
	and.b32  	%r377, %r376, 1;
	add.s32 	%r378, %r375, %r377;
	shr.u32 	%r379, %r22, 9;
	and.b32  	%r380, %r379, 1;
	add.s32 	%r381, %r378, %r380;
	add.s32 	%r382, %r381, %r44;
	shr.u32 	%r383, %r16, 10;
	and.b32  	%r47, %r383, 1;
	add.s32 	%r48, %r382, %r47;
	setp.eq.s32 	%p48, %r48, 3;
	mov.b64 	%rd683, 512;
	@%p48 bra 	$L__BB0_37;
	shr.u64 	%rd260, %rd3, 9;
	and.b64  	%rd261, %rd260, 1;
	setp.eq.b64 	%p49, %rd261, 1;
	setp.eq.s32 	%p50, %r48, 2;
	selp.b64 	%rd262, 512, 0, %p50;
	selp.b64 	%rd683, %rd262, 0, %p49;
$L__BB0_37:
	or.b64  	%rd47, %rd683, %rd44;
	shr.u32 	%r384, %r19, 10;
	and.b32  	%r385, %r384, 1;
	add.s32 	%r386, %r385, %r46;
	shr.u32 	%r387, %r13, 11;
	and.b32  	%r49, %r387, 1;
	add.s32 	%r388, %r386, %r49;
	shr.u32 	%r389, %r21, 10;
	and.b32  	%r390, %r389, 1;
	add.s32 	%r391, %r388, %r390;
	shr.u32 	%r392, %r15, 11;
	and.b32  	%r393, %r392, 1;
	add.s32 	%r394, %r391, %r393;
	shr.u32 	%r395, %r22, 10;
	and.b32  	%r396, %r395, 1;
	add.s32 	%r397, %r394, %r396;
	add.s32 	%r398, %r397, %r47;
	shr.u32 	%r399, %r16, 11;
	and.b32  	%r50, %r399, 1;
	add.s32 	%r51, %r398, %r50;
	setp.eq.s32 	%p51, %r51, 3;
	mov.b64 	%rd684, 1024;
	@%p51 bra 	$L__BB0_39;
	shr.u64 	%rd264, %rd3, 10;
	and.b64  	%rd265, %rd264, 1;
	setp.eq.b64 	%p52, %rd265, 1;
	setp.eq.s32 	%p53, %r51, 2;
	selp.b64 	%rd266, 1024, 0, %p53;
	selp.b64 	%rd684, %rd266, 0, %p52;
$L__BB0_39:
	or.b64  	%rd50, %rd684, %rd47;
	shr.u32 	%r400, %r19, 11;
	and.b32  	%r401, %r400, 1;
	add.s32 	%r402, %r401, %r49;
	shr.u32 	%r403, %r13, 12;
	and.b32  	%r52, %r403, 1;
	add.s32 	%r404, %r402, %r52;
	shr.u32 	%r405, %r21, 11;
	and.b32  	%r406, %r405, 1;
	add.s32 	%r407, %r404, %r406;
	shr.u32 	%r408, %r15, 12;
	and.b32  	%r409, %r408, 1;
	add.s32 	%r410, %r407, %r409;
	shr.u32 	%r411, %r22, 11;
	and.b32  	%r412, %r411, 1;
	add.s32 	%r413, %r410, %r412;
	add.s32 	%r414, %r413, %r50;
	shr.u32 	%r415, %r16, 12;
	and.b32  	%r53, %r415, 1;
	add.s32 	%r54, %r414, %r53;
	setp.eq.s32 	%p54, %r54, 3;
	mov.b64 	%rd685, 2048;
	@%p54 bra 	$L__BB0_41;
	shr.u64 	%rd268, %rd3, 11;
	and.b64  	%rd269, %rd268, 1;
	setp.eq.b64 	%p55, %rd269, 1;
	setp.eq.s32 	%p56, %r54, 2;
	selp.b64 	%rd270, 2048, 0, %p56;
	selp.b64 	%rd685, %rd270, 0, %p55;
$L__BB0_41:
	or.b64  	%rd53, %rd685, %rd50;
	shr.u32 	%r416, %r19, 12;
	and.b32  	%r417, %r416, 1;
	add.s32 	%r418, %r417, %r52;
	shr.u32 	%r419, %r13, 13;
	and.b32  	%r55, %r419, 1;
	add.s32 	%r420, %r418, %r55;
	shr.u32 	%r421, %r21, 12;
	and.b32  	%r422, %r421, 1;
	add.s32 	%r423, %r420, %r422;
	shr.u32 	%r424, %r15, 13;
	and.b32  	%r425, %r424, 1;
	add.s32 	%r426, %r423, %r425;
	shr.u32 	%r427, %r22, 12;
	and.b32  	%r428, %r427, 1;
	add.s32 	%r429, %r426, %r428;
	add.s32 	%r430, %r429, %r53;
	shr.u32 	%r431, %r16, 13;
	and.b32  	%r56, %r431, 1;
	add.s32 	%r57, %r430, %r56;
	setp.eq.s32 	%p57, %r57, 3;
	mov.b64 	%rd686, 4096;
	@%p57 bra 	$L__BB0_43;
	shr.u64 	%rd272, %rd3, 12;
	and.b64  	%rd273, %rd272, 1;
	setp.eq.b64 	%p58, %rd273, 1;
	setp.eq.s32 	%p59, %r57, 2;
	selp.b64 	%rd274, 4096, 0, %p59;
	selp.b64 	%rd686, %rd274, 0, %p58;
$L__BB0_43:
	or.b64  	%rd56, %rd686, %rd53;
	shr.u32 	%r432, %r19, 13;
	and.b32  	%r433, %r432, 1;
	add.s32 	%r434, %r433, %r55;
	shr.u32 	%r435, %r13, 14;
	and.b32  	%r58, %r435, 1;
	add.s32 	%r436, %r434, %r58;
	shr.u32 	%r437, %r21, 13;
	and.b32  	%r438, %r437, 1;
	add.s32 	%r439, %r436, %r438;
	shr.u32 	%r440, %r15, 14;
	and.b32  	%r441, %r440, 1;
	add.s32 	%r442, %r439, %r441;
	shr.u32 	%r443, %r22, 13;
	and.b32  	%r444, %r443, 1;
	add.s32 	%r445, %r442, %r444;
	add.s32 	%r446, %r445, %r56;
	shr.u32 	%r447, %r16, 14;
	and.b32  	%r59, %r447, 1;
	add.s32 	%r60, %r446, %r59;
	setp.eq.s32 	%p60, %r60, 3;
	mov.b64 	%rd687, 8192;
	@%p60 bra 	$L__BB0_45;
	shr.u64 	%rd276, %rd3, 13;
	and.b64  	%rd277, %rd276, 1;
	setp.eq.b64 	%p61, %rd277, 1;
	setp.eq.s32 	%p62, %r60, 2;
	selp.b64 	%rd278, 8192, 0, %p62;
	selp.b64 	%rd687, %rd278, 0, %p61;
$L__BB0_45:
	or.b64  	%rd59, %rd687, %rd56;
	shr.u32 	%r448, %r19, 14;
	and.b32  	%r449, %r448, 1;
	add.s32 	%r450, %r449, %r58;
	shr.u32 	%r451, %r13, 15;
	and.b32  	%r61, %r451, 1;
	add.s32 	%r452, %r450, %r61;
	shr.u32 	%r453, %r21, 14;
	and.b32  	%r454, %r453, 1;
	add.s32 	%r455, %r452, %r454;
	shr.u32 	%r456, %r15, 15;
	and.b32  	%r457, %r456, 1;
	add.s32 	%r458, %r455, %r457;
	shr.u32 	%r459, %r22, 14;
	and.b32  	%r460, %r459, 1;
	add.s32 	%r461, %r458, %r460;
	add.s32 	%r462, %r461, %r59;
	shr.u32 	%r463, %r16, 15;
	and.b32  	%r62, %r463, 1;
	add.s32 	%r63, %r462, %r62;
	setp.eq.s32 	%p63, %r63, 3;
	mov.b64 	%rd688, 16384;
	@%p63 bra 	$L__BB0_47;
	shr.u64 	%rd280, %rd3, 14;
	and.b64  	%rd281, %rd280, 1;
	setp.eq.b64 	%p64, %rd281, 1;
	setp.eq.s32 	%p65, %r63, 2;
	selp.b64 	%rd282, 16384, 0, %p65;
	selp.b64 	%rd688, %rd282, 0, %p64;
$L__BB0_47:
	or.b64  	%rd62, %rd688, %rd59;
	shr.u32 	%r464, %r19, 15;
	and.b32  	%r465, %r464, 1;
	add.s32 	%r466, %r465, %r61;
	shr.u32 	%r467, %r13, 16;
	and.b32  	%r64, %r467, 1;
	add.s32 	%r468, %r466, %r64;
	shr.u32 	%r469, %r21, 15;
	and.b32  	%r470, %r469, 1;
	add.s32 	%r471, %r468, %r470;
	shr.u32 	%r472, %r15, 16;
	and.b32  	%r473, %r472, 1;
	add.s32 	%r474, %r471, %r473;
	shr.u32 	%r475, %r22, 15;
	and.b32  	%r476, %r475, 1;
	add.s32 	%r477, %r474, %r476;
	add.s32 	%r478, %r477, %r62;
	shr.u32 	%r479, %r16, 16;
	and.b32  	%r65, %r479, 1;
	add.s32 	%r66, %r478, %r65;
	setp.eq.s32 	%p66, %r66, 3;
	mov.b64 	%rd689, 32768;
	@%p66 bra 	$L__BB0_49;
	shr.u64 	%rd284, %rd3, 15;
	and.b64  	%rd285, %rd284, 1;
	setp.eq.b64 	%p67, %rd285, 1;
	setp.eq.s32 	%p68, %r66, 2;
	selp.b64 	%rd286, 32768, 0, %p68;
	selp.b64 	%rd689, %rd286, 0, %p67;
$L__BB0_49:
	or.b64  	%rd65, %rd689, %rd62;
	shr.u32 	%r480, %r19, 16;
	and.b32  	%r481, %r480, 1;
	add.s32 	%r482, %r481, %r64;
	shr.u32 	%r483, %r13, 17;
	and.b32  	%r67, %r483, 1;
	add.s32 	%r484, %r482, %r67;
	shr.u32 	%r485, %r21, 16;
	and.b32  	%r486, %r485, 1;
	add.s32 	%r487, %r484, %r486;
	shr.u32 	%r488, %r15, 17;
	and.b32  	%r489, %r488, 1;
	add.s32 	%r490, %r487, %r489;
	shr.u32 	%r491, %r22, 16;
	and.b32  	%r492, %r491, 1;
	add.s32 	%r493, %r490, %r492;
	add.s32 	%r494, %r493, %r65;
	shr.u32 	%r495, %r16, 17;
	and.b32  	%r68, %r495, 1;
	add.s32 	%r69, %r494, %r68;
	setp.eq.s32 	%p69, %r69, 3;
	mov.b64 	%rd690, 65536;
	@%p69 bra 	$L__BB0_51;
	shr.u64 	%rd288, %rd3, 16;
	and.b64  	%rd289, %rd288, 1;
	setp.eq.b64 	%p70, %rd289, 1;
	setp.eq.s32 	%p71, %r69, 2;
	selp.b64 	%rd290, 65536, 0, %p71;
	selp.b64 	%rd690, %rd290, 0, %p70;
$L__BB0_51:
	or.b64  	%rd68, %rd690, %rd65;
	shr.u32 	%r496, %r19, 17;
	and.b32  	%r497, %r496, 1;
	add.s32 	%r498, %r497, %r67;
	shr.u32 	%r499, %r13, 18;
	and.b32  	%r70, %r499, 1;
	add.s32 	%r500, %r498, %r70;
	shr.u32 	%r501, %r21, 17;
	and.b32  	%r502, %r501, 1;
	add.s32 	%r503, %r500, %r502;
	shr.u32 	%r504, %r15, 18;
	and.b32  	%r505, %r504, 1;
	add.s32 	%r506, %r503, %r505;
	shr.u32 	%r507, %r22, 17;
	and.b32  	%r508, %r507, 1;
	add.s32 	%r509, %r506, %r508;
	add.s32 	%r510, %r509, %r68;
	shr.u32 	%r511, %r16, 18;
	and.b32  	%r71, %r511, 1;
	add.s32 	%r72, %r510, %r71;
	setp.eq.s32 	%p72, %r72, 3;
	mov.b64 	%rd691, 131072;
	@%p72 bra 	$L__BB0_53;
	shr.u64 	%rd292, %rd3, 17;
	and.b64  	%rd293, %rd292, 1;
	setp.eq.b64 	%p73, %rd293, 1;
	setp.eq.s32 	%p74, %r72, 2;
	selp.b64 	%rd294, 131072, 0, %p74;
	selp.b64 	%rd691, %rd294, 0, %p73;
$L__BB0_53:
	or.b64  	%rd71, %rd691, %rd68;
	shr.u32 	%r512, %r19, 18;
	and.b32  	%r513, %r512, 1;
	add.s32 	%r514, %r513, %r70;
	shr.u32 	%r515, %r13, 19;
	and.b32  	%r73, %r515, 1;
	add.s32 	%r516, %r514, %r73;
	shr.u32 	%r517, %r21, 18;
	and.b32  	%r518, %r517, 1;
	add.s32 	%r519, %r516, %r518;
	shr.u32 	%r520, %r15, 19;
	and.b32  	%r521, %r520, 1;
	add.s32 	%r522, %r519, %r521;
	shr.u32 	%r523, %r22, 18;
	and.b32  	%r524, %r523, 1;
	add.s32 	%r525, %r522, %r524;
	add.s32 	%r526, %r525, %r71;
	shr.u32 	%r527, %r16, 19;
	and.b32  	%r74, %r527, 1;
	add.s32 	%r75, %r526, %r74;
	setp.eq.s32 	%p75, %r75, 3;
	mov.b64 	%rd692, 262144;
	@%p75 bra 	$L__BB0_55;
	shr.u64 	%rd296, %rd3, 18;
	and.b64  	%rd297, %rd296, 1;
	setp.eq.b64 	%p76, %rd297, 1;
	setp.eq.s32 	%p77, %r75, 2;
	selp.b64 	%rd298, 262144, 0, %p77;
	selp.b64 	%rd692, %rd298, 0, %p76;
$L__BB0_55:
	or.b64  	%rd74, %rd692, %rd71;
	shr.u32 	%r528, %r19, 19;
	and.b32  	%r529, %r528, 1;
	add.s32 	%r530, %r529, %r73;
	shr.u32 	%r531, %r13, 20;
	and.b32  	%r76, %r531, 1;
	add.s32 	%r532, %r530, %r76;
	shr.u32 	%r533, %r21, 19;
	and.b32  	%r534, %r533, 1;
	add.s32 	%r535, %r532, %r534;
	shr.u32 	%r536, %r15, 20;
	and.b32  	%r537, %r536, 1;
	add.s32 	%r538, %r535, %r537;
	shr.u32 	%r539, %r22, 19;
	and.b32  	%r540, %r539, 1;
	add.s32 	%r541, %r538, %r540;
	add.s32 	%r542, %r541, %r74;
	shr.u32 	%r543, %r16, 20;
	and.b32  	%r77, %r543, 1;
	add.s32 	%r78, %r542, %r77;
	setp.eq.s32 	%p78, %r78, 3;
	mov.b64 	%rd693, 524288;
	@%p78 bra 	$L__BB0_57;
	shr.u64 	%rd300, %rd3, 19;
	and.b64  	%rd301, %rd300, 1;
	setp.eq.b64 	%p79, %rd301, 1;
	setp.eq.s32 	%p80, %r78, 2;
	selp.b64 	%rd302, 524288, 0, %p80;
	selp.b64 	%rd693, %rd302, 0, %p79;
$L__BB0_57:
	or.b64  	%rd77, %rd693, %rd74;
	shr.u32 	%r544, %r19, 20;
	and.b32  	%r545, %r544, 1;
	add.s32 	%r546, %r545, %r76;
	shr.u32 	%r547, %r13, 21;
	and.b32  	%r79, %r547, 1;
	add.s32 	%r548, %r546, %r79;
	shr.u32 	%r549, %r21, 20;
	and.b32  	%r550, %r549, 1;
	add.s32 	%r551, %r548, %r550;
	shr.u32 	%r552, %r15, 21;
	and.b32  	%r553, %r552, 1;
	add.s32 	%r554, %r551, %r553;
	shr.u32 	%r555, %r22, 20;
	and.b32  	%r556, %r555, 1;
	add.s32 	%r557, %r554, %r556;
	add.s32 	%r558, %r557, %r77;
	shr.u32 	%r559, %r16, 21;
	and.b32  	%r80, %r559, 1;
	add.s32 	%r81, %r558, %r80;
	setp.eq.s32 	%p81, %r81, 3;
	mov.b64 	%rd694, 1048576;
	@%p81 bra 	$L__BB0_59;
	shr.u64 	%rd304, %rd3, 20;
	and.b64  	%rd305, %rd304, 1;
	setp.eq.b64 	%p82, %rd305, 1;
	setp.eq.s32 	%p83, %r81, 2;
	selp.b64 	%rd306, 1048576, 0, %p83;
	selp.b64 	%rd694, %rd306, 0, %p82;
$L__BB0_59:
	or.b64  	%rd80, %rd694, %rd77;
	shr.u32 	%r560, %r19, 21;
	and.b32  	%r561, %r560, 1;
	add.s32 	%r562, %r561, %r79;
	shr.u32 	%r563, %r13, 22;
	and.b32  	%r82, %r563, 1;
	add.s32 	%r564, %r562, %r82;
	shr.u32 	%r565, %r21, 21;
	and.b32  	%r566, %r565, 1;
	add.s32 	%r567, %r564, %r566;
	shr.u32 	%r568, %r15, 22;
	and.b32  	%r569, %r568, 1;
	add.s32 	%r570, %r567, %r569;
	shr.u32 	%r571, %r22, 21;
	and.b32  	%r572, %r571, 1;
	add.s32 	%r573, %r570, %r572;
	add.s32 	%r574, %r573, %r80;
	shr.u32 	%r575, %r16, 22;
	and.b32  	%r83, %r575, 1;
	add.s32 	%r84, %r574, %r83;
	setp.eq.s32 	%p84, %r84, 3;
	mov.b64 	%rd695, 2097152;
	@%p84 bra 	$L__BB0_61;
	shr.u64 	%rd308, %rd3, 21;
	and.b64  	%rd309, %rd308, 1;
	setp.eq.b64 	%p85, %rd309, 1;
	setp.eq.s32 	%p86, %r84, 2;
	selp.b64 	%rd310, 2097152, 0, %p86;
	selp.b64 	%rd695, %rd310, 0, %p85;
$L__BB0_61:
	or.b64  	%rd83, %rd695, %rd80;
	shr.u32 	%r576, %r19, 22;
	and.b32  	%r577, %r576, 1;
	add.s32 	%r578, %r577, %r82;
	shr.u32 	%r579, %r13, 23;
	and.b32  	%r85, %r579, 1;
	add.s32 	%r580, %r578, %r85;
	shr.u32 	%r581, %r21, 22;
	and.b32  	%r582, %r581, 1;
	add.s32 	%r583, %r580, %r582;
	shr.u32 	%r584, %r15, 23;
	and.b32  	%r585, %r584, 1;
	add.s32 	%r586, %r583, %r585;
	shr.u32 	%r587, %r22, 22;
	and.b32  	%r588, %r587, 1;
	add.s32 	%r589, %r586, %r588;
	add.s32 	%r590, %r589, %r83;
	shr.u32 	%r591, %r16, 23;
	and.b32  	%r86, %r591, 1;
	add.s32 	%r87, %r590, %r86;
	setp.eq.s32 	%p87, %r87, 3;
	mov.b64 	%rd696, 4194304;
	@%p87 bra 	$L__BB0_63;
	shr.u64 	%rd312, %rd3, 22;
	and.b64  	%rd313, %rd312, 1;
	setp.eq.b64 	%p88, %rd313, 1;
	setp.eq.s32 	%p89, %r87, 2;
	selp.b64 	%rd314, 4194304, 0, %p89;
	selp.b64 	%rd696, %rd314, 0, %p88;
$L__BB0_63:
	or.b64  	%rd86, %rd696, %rd83;
	shr.u32 	%r592, %r19, 23;
	and.b32  	%r593, %r592, 1;
	add.s32 	%r594, %r593, %r85;
	shr.u32 	%r595, %r13, 24;
	and.b32  	%r88, %r595, 1;
	add.s32 	%r596, %r594, %r88;
	shr.u32 	%r597, %r21, 23;
	and.b32  	%r598, %r597, 1;
	add.s32 	%r599, %r596, %r598;
	shr.u32 	%r600, %r15, 24;
	and.b32  	%r601, %r600, 1;
	add.s32 	%r602, %r599, %r601;
	shr.u32 	%r603, %r22, 23;
	and.b32  	%r604, %r603, 1;
	add.s32 	%r605, %r602, %r604;
	add.s32 	%r606, %r605, %r86;
	shr.u32 	%r607, %r16, 24;
	and.b32  	%r89, %r607, 1;
	add.s32 	%r90, %r606, %r89;
	setp.eq.s32 	%p90, %r90, 3;
	mov.b64 	%rd697, 8388608;
	@%p90 bra 	$L__BB0_65;
	shr.u64 	%rd316, %rd3, 23;
	and.b64  	%rd317, %rd316, 1;
	setp.eq.b64 	%p91, %rd317, 1;
	setp.eq.s32 	%p92, %r90, 2;
	selp.b64 	%rd318, 8388608, 0, %p92;
	selp.b64 	%rd697, %rd318, 0, %p91;
$L__BB0_65:
	or.b64  	%rd89, %rd697, %rd86;
	shr.u32 	%r608, %r19, 24;
	and.b32  	%r609, %r608, 1;
	add.s32 	%r610, %r609, %r88;
	shr.u32 	%r611, %r13, 25;
	and.b32  	%r91, %r611, 1;
	add.s32 	%r612, %r610, %r91;
	shr.u32 	%r613, %r21, 24;
	and.b32  	%r614, %r613, 1;
	add.s32 	%r615, %r612, %r614;
	shr.u32 	%r616, %r15, 25;
	and.b32  	%r617, %r616, 1;
	add.s32 	%r618, %r615, %r617;
	shr.u32 	%r619, %r22, 24;
	and.b32  	%r620, %r619, 1;
	add.s32 	%r621, %r618, %r620;
	add.s32 	%r622, %r621, %r89;
	shr.u32 	%r623, %r16, 25;
	and.b32  	%r92, %r623, 1;
	add.s32 	%r93, %r622, %r92;
	setp.eq.s32 	%p93, %r93, 3;
	mov.b64 	%rd698, 16777216;
	@%p93 bra 	$L__BB0_67;
	shr.u64 	%rd320, %rd3, 24;
	and.b64  	%rd321, %rd320, 1;
	setp.eq.b64 	%p94, %rd321, 1;
	setp.eq.s32 	%p95, %r93, 2;
	selp.b64 	%rd322, 16777216, 0, %p95;
	selp.b64 	%rd698, %rd322, 0, %p94;
$L__BB0_67:
	or.b64  	%rd92, %rd698, %rd89;
	shr.u32 	%r624, %r19, 25;
	and.b32  	%r625, %r624, 1;
	add.s32 	%r626, %r625, %r91;
	shr.u32 	%r627, %r13, 26;
	and.b32  	%r94, %r627, 1;
	add.s32 	%r628, %r626, %r94;
	shr.u32 	%r629, %r21, 25;
	and.b32  	%r630, %r629, 1;
	add.s32 	%r631, %r628, %r630;
	shr.u32 	%r632, %r15, 26;
	and.b32  	%r633, %r632, 1;
	add.s32 	%r634, %r631, %r633;
	shr.u32 	%r635, %r22, 25;
	and.b32  	%r636, %r635, 1;
	add.s32 	%r637, %r634, %r636;
	add.s32 	%r638, %r637, %r92;
	shr.u32 	%r639, %r16, 26;
	and.b32  	%r95, %r639, 1;
	add.s32 	%r96, %r638, %r95;
	setp.eq.s32 	%p96, %r96, 3;
	mov.b64 	%rd699, 33554432;
	@%p96 bra 	$L__BB0_69;
	shr.u64 	%rd324, %rd3, 25;
	and.b64  	%rd325, %rd324, 1;
	setp.eq.b64 	%p97, %rd325, 1;
	setp.eq.s32 	%p98, %r96, 2;
	selp.b64 	%rd326, 33554432, 0, %p98;
	selp.b64 	%rd699, %rd326, 0, %p97;
$L__BB0_69:
	or.b64  	%rd95, %rd699, %rd92;
	shr.u32 	%r640, %r19, 26;
	and.b32  	%r641, %r640, 1;
	add.s32 	%r642, %r641, %r94;
	shr.u32 	%r643, %r13, 27;
	and.b32  	%r97, %r643, 1;
	add.s32 	%r644, %r642, %r97;
	shr.u32 	%r645, %r21, 26;
	and.b32  	%r646, %r645, 1;
	add.s32 	%r647, %r644, %r646;
	shr.u32 	%r648, %r15, 27;
	and.b32  	%r649, %r648, 1;
	add.s32 	%r650, %r647, %r649;
	shr.u32 	%r651, %r22, 26;
	and.b32  	%r652, %r651, 1;
	add.s32 	%r653, %r650, %r652;
	add.s32 	%r654, %r653, %r95;
	shr.u32 	%r655, %r16, 27;
	and.b32  	%r98, %r655, 1;
	add.s32 	%r99, %r654, %r98;
	setp.eq.s32 	%p99, %r99, 3;
	mov.b64 	%rd700, 67108864;
	@%p99 bra 	$L__BB0_71;
	shr.u64 	%rd328, %rd3, 26;
	and.b64  	%rd329, %rd328, 1;
	setp.eq.b64 	%p100, %rd329, 1;
	setp.eq.s32 	%p101, %r99, 2;
	selp.b64 	%rd330, 67108864, 0, %p101;
	selp.b64 	%rd700, %rd330, 0, %p100;
$L__BB0_71:
	or.b64  	%rd98, %rd700, %rd95;
	shr.u32 	%r656, %r19, 27;
	and.b32  	%r657, %r656, 1;
	add.s32 	%r658, %r657, %r97;
	shr.u32 	%r659, %r13, 28;
	and.b32  	%r100, %r659, 1;
	add.s32 	%r660, %r658, %r100;
	shr.u32 	%r661, %r21, 27;
	and.b32  	%r662, %r661, 1;
	add.s32 	%r663, %r660, %r662;
	shr.u32 	%r664, %r15, 28;
	and.b32  	%r665, %r664, 1;
	add.s32 	%r666, %r663, %r665;
	shr.u32 	%r667, %r22, 27;
	and.b32  	%r668, %r667, 1;
	add.s32 	%r669, %r666, %r668;
	add.s32 	%r670, %r669, %r98;
	shr.u32 	%r671, %r16, 28;
	and.b32  	%r101, %r671, 1;
	add.s32 	%r102, %r670, %r101;
	setp.eq.s32 	%p102, %r102, 3;
	mov.b64 	%rd701, 134217728;
	@%p102 bra 	$L__BB0_73;
	shr.u64 	%rd332, %rd3, 27;
	and.b64  	%rd333, %rd332, 1;
	setp.eq.b64 	%p103, %rd333, 1;
	setp.eq.s32 	%p104, %r102, 2;
	selp.b64 	%rd334, 134217728, 0, %p104;
	selp.b64 	%rd701, %rd334, 0, %p103;
$L__BB0_73:
	or.b64  	%rd101, %rd701, %rd98;
	shr.u32 	%r672, %r19, 28;
	and.b32  	%r673, %r672, 1;
	add.s32 	%r674, %r673, %r100;
	shr.u32 	%r675, %r13, 29;
	and.b32  	%r103, %r675, 1;
	add.s32 	%r676, %r674, %r103;
	shr.u32 	%r677, %r21, 28;
	and.b32  	%r678, %r677, 1;
	add.s32 	%r679, %r676, %r678;
	shr.u32 	%r680, %r15, 29;
	and.b32  	%r681, %r680, 1;
	add.s32 	%r682, %r679, %r681;
	shr.u32 	%r683, %r22, 28;
	and.b32  	%r684, %r683, 1;
	add.s32 	%r685, %r682, %r684;
	add.s32 	%r686, %r685, %r101;
	shr.u32 	%r687, %r16, 29;
	and.b32  	%r104, %r687, 1;
	add.s32 	%r105, %r686, %r104;
	setp.eq.s32 	%p105, %r105, 3;
	mov.b64 	%rd702, 268435456;
	@%p105 bra 	$L__BB0_75;
	shr.u64 	%rd336, %rd3, 28;
	and.b64  	%rd337, %rd336, 1;
	setp.eq.b64 	%p106, %rd337, 1;
	setp.eq.s32 	%p107, %r105, 2;
	selp.b64 	%rd338, 268435456, 0, %p107;
	selp.b64 	%rd702, %rd338, 0, %p106;
$L__BB0_75:
	or.b64  	%rd104, %rd702, %rd101;
	shr.u32 	%r688, %r19, 29;
	and.b32  	%r689, %r688, 1;
	add.s32 	%r690, %r689, %r103;
	shr.u32 	%r691, %r13, 30;
	and.b32  	%r106, %r691, 1;
	add.s32 	%r692, %r690, %r106;
	shr.u32 	%r693, %r21, 29;
	and.b32  	%r694, %r693, 1;
	add.s32 	%r695, %r692, %r694;
	shr.u32 	%r696, %r15, 30;
	and.b32  	%r697, %r696, 1;
	add.s32 	%r698, %r695, %r697;
	shr.u32 	%r699, %r22, 29;
	and.b32  	%r700, %r699, 1;
	add.s32 	%r701, %r698, %r700;
	add.s32 	%r702, %r701, %r104;
	shr.u32 	%r703, %r16, 30;
	and.b32  	%r107, %r703, 1;
	add.s32 	%r108, %r702, %r107;
	setp.eq.s32 	%p108, %r108, 3;
	mov.b64 	%rd703, 536870912;
	@%p108 bra 	$L__BB0_77;
	shr.u64 	%rd340, %rd3, 29;
	and.b64  	%rd341, %rd340, 1;
	setp.eq.b64 	%p109, %rd341, 1;
	setp.eq.s32 	%p110, %r108, 2;
	selp.b64 	%rd342, 536870912, 0, %p110;
	selp.b64 	%rd703, %rd342, 0, %p109;
$L__BB0_77:
	or.b64  	%rd107, %rd703, %rd104;
	shr.u32 	%r704, %r19, 30;
	and.b32  	%r705, %r704, 1;
	add.s32 	%r706, %r705, %r106;
	shr.u32 	%r109, %r13, 31;
	add.s32 	%r707, %r706, %r109;
	shr.u32 	%r708, %r21, 30;
	and.b32  	%r709, %r708, 1;
	add.s32 	%r710, %r707, %r709;
	shr.u32 	%r711, %r15, 31;
	add.s32 	%r712, %r710, %r711;
	shr.u32 	%r713, %r22, 30;
	and.b32  	%r714, %r713, 1;
	add.s32 	%r715, %r712, %r714;
	add.s32 	%r716, %r715, %r107;
	shr.u32 	%r110, %r16, 31;
	add.s32 	%r111, %r716, %r110;
	setp.eq.s32 	%p111, %r111, 3;
	mov.b64 	%rd704, 1073741824;
	@%p111 bra 	$L__BB0_79;
	shr.u64 	%rd344, %rd3, 30;
	and.b64  	%rd345, %rd344, 1;
	setp.eq.b64 	%p112, %rd345, 1;
	setp.eq.s32 	%p113, %r111, 2;
	selp.b64 	%rd346, 1073741824, 0, %p113;
	selp.b64 	%rd704, %rd346, 0, %p112;
$L__BB0_79:
	or.b64  	%rd110, %rd704, %rd107;
	shr.u32 	%r717, %r19, 31;
	add.s32 	%r718, %r717, %r109;
	{ .reg .b32 tmp; mov.b64 {tmp, %r719}, %rd670; }
	and.b32  	%r112, %r719, 1;
	add.s32 	%r720, %r718, %r112;
	shr.u32 	%r721, %r21, 31;
	add.s32 	%r722, %r720, %r721;
	{ .reg .b32 tmp; mov.b64 {tmp, %r723}, %rd3; }
	and.b32  	%r724, %r723, 1;
	add.s32 	%r725, %r722, %r724;
	shr.u32 	%r726, %r22, 31;
	add.s32 	%r727, %r725, %r726;
	add.s32 	%r728, %r727, %r110;
	{ .reg .b32 tmp; mov.b64 {tmp, %r729}, %rd671; }
	and.b32  	%r113, %r729, 1;
	add.s32 	%r114, %r728, %r113;
	setp.eq.s32 	%p114, %r114, 3;
	mov.b64 	%rd705, 2147483648;
	@%p114 bra 	$L__BB0_81;
	shr.u64 	%rd348, %rd3, 31;
	and.b64  	%rd349, %rd348, 1;
	setp.eq.b64 	%p115, %rd349, 1;
	setp.eq.s32 	%p116, %r114, 2;
	selp.b64 	%rd350, 2147483648, 0, %p116;
	selp.b64 	%rd705, %rd350, 0, %p115;
$L__BB0_81:
	or.b64  	%rd113, %rd705, %rd110;
	{ .reg .b32 tmp; mov.b64 {tmp, %r730}, %rd16; }
	and.b32  	%r731, %r730, 1;
	add.s32 	%r732, %r731, %r112;
	shr.u64 	%rd352, %rd670, 33;
	cvt.u32.u64 	%r733, %rd352;
	and.b32  	%r115, %r733, 1;
	add.s32 	%r734, %r732, %r115;
	{ .reg .b32 tmp; mov.b64 {tmp, %r735}, %rd17; }
	and.b32  	%r736, %r735, 1;
	add.s32 	%r737, %r734, %r736;
	shr.u64 	%rd353, %rd3, 33;
	cvt.u32.u64 	%r738, %rd353;
	and.b32  	%r739, %r738, 1;
	add.s32 	%r740, %r737, %r739;
	{ .reg .b32 tmp; mov.b64 {tmp, %r741}, %rd18; }
	and.b32  	%r742, %r741, 1;
	add.s32 	%r743, %r740, %r742;
	add.s32 	%r744, %r743, %r113;
	shr.u64 	%rd354, %rd671, 33;
	cvt.u32.u64 	%r745, %rd354;
	and.b32  	%r116, %r745, 1;
	add.s32 	%r117, %r744, %r116;
	setp.eq.s32 	%p117, %r117, 3;
	mov.b64 	%rd706, 4294967296;
	@%p117 bra 	$L__BB0_83;
	shr.u64 	%rd355, %rd3, 32;
	and.b64  	%rd356, %rd355, 1;
	setp.eq.b64 	%p118, %rd356, 1;
	setp.eq.s32 	%p119, %r117, 2;
	selp.b64 	%rd357, 4294967296, 0, %p119;
	selp.b64 	%rd706, %rd357, 0, %p118;
$L__BB0_83:
	or.b64  	%rd116, %rd706, %rd113;
	shr.u64 	%rd359, %rd16, 33;
	cvt.u32.u64 	%r746, %rd359;
	and.b32  	%r747, %r746, 1;
	add.s32 	%r748, %r747, %r115;
	shr.u64 	%rd360, %rd670, 34;
	cvt.u32.u64 	%r749, %rd360;
	and.b32  	%r118, %r749, 1;
	add.s32 	%r750, %r748, %r118;
	shr.u64 	%rd361, %rd17, 33;
	cvt.u32.u64 	%r751, %rd361;
	and.b32  	%r752, %r751, 1;
	add.s32 	%r753, %r750, %r752;
	shr.u64 	%rd362, %rd3, 34;
	cvt.u32.u64 	%r754, %rd362;
	and.b32  	%r755, %r754, 1;
	add.s32 	%r756, %r753, %r755;
	shr.u64 	%rd363, %rd18, 33;
	cvt.u32.u64 	%r757, %rd363;
	and.b32  	%r758, %r757, 1;
	add.s32 	%r759, %r756, %r758;
	add.s32 	%r760, %r759, %r116;
	shr.u64 	%rd364, %rd671, 34;
	cvt.u32.u64 	%r761, %rd364;
	and.b32  	%r119, %r761, 1;
	add.s32 	%r120, %r760, %r119;
	setp.eq.s32 	%p120, %r120, 3;
	mov.b64 	%rd707, 8589934592;
	@%p120 bra 	$L__BB0_85;
	and.b64  	%rd366, %rd353, 1;
	setp.eq.b64 	%p121, %rd366, 1;
	setp.eq.s32 	%p122, %r120, 2;
	selp.b64 	%rd367, 8589934592, 0, %p122;
	selp.b64 	%rd707, %rd367, 0, %p121;
$L__BB0_85:
	or.b64  	%rd119, %rd707, %rd116;
	shr.u64 	%rd369, %rd16, 34;
	cvt.u32.u64 	%r762, %rd369;
	and.b32  	%r763, %r762, 1;
	add.s32 	%r764, %r763, %r118;
	shr.u64 	%rd370, %rd670, 35;
	cvt.u32.u64 	%r765, %rd370;
	and.b32  	%r121, %r765, 1;
	add.s32 	%r766, %r764, %r121;
	shr.u64 	%rd371, %rd17, 34;
	cvt.u32.u64 	%r767, %rd371;
	and.b32  	%r768, %r767, 1;
	add.s32 	%r769, %r766, %r768;
	shr.u64 	%rd372, %rd3, 35;
	cvt.u32.u64 	%r770, %rd372;
	and.b32  	%r771, %r770, 1;
	add.s32 	%r772, %r769, %r771;
	shr.u64 	%rd373, %rd18, 34;
	cvt.u32.u64 	%r773, %rd373;
	and.b32  	%r774, %r773, 1;
	add.s32 	%r775, %r772, %r774;
	add.s32 	%r776, %r775, %r119;
	shr.u64 	%rd374, %rd671, 35;
	cvt.u32.u64 	%r777, %rd374;
	and.b32  	%r122, %r777, 1;
	add.s32 	%r123, %r776, %r122;
	setp.eq.s32 	%p123, %r123, 3;
	mov.b64 	%rd708, 17179869184;
	@%p123 bra 	$L__BB0_87;
	and.b64  	%rd376, %rd362, 1;
	setp.eq.b64 	%p124, %rd376, 1;
	setp.eq.s32 	%p125, %r123, 2;
	selp.b64 	%rd377, 17179869184, 0, %p125;
	selp.b64 	%rd708, %rd377, 0, %p124;
$L__BB0_87:
	or.b64  	%rd122, %rd708, %rd119;
	shr.u64 	%rd379, %rd16, 35;
	cvt.u32.u64 	%r778, %rd379;
	and.b32  	%r779, %r778, 1;
	add.s32 	%r780, %r779, %r121;
	shr.u64 	%rd380, %rd670, 36;
	cvt.u32.u64 	%r781, %rd380;
	and.b32  	%r124, %r781, 1;
	add.s32 	%r782, %r780, %r124;
	shr.u64 	%rd381, %rd17, 35;
	cvt.u32.u64 	%r783, %rd381;
	and.b32  	%r784, %r783, 1;
	add.s32 	%r785, %r782, %r784;
	shr.u64 	%rd382, %rd3, 36;
	cvt.u32.u64 	%r786, %rd382;
	and.b32  	%r787, %r786, 1;
	add.s32 	%r788, %r785, %r787;
	shr.u64 	%rd383, %rd18, 35;
	cvt.u32.u64 	%r789, %rd383;
	and.b32  	%r790, %r789, 1;
	add.s32 	%r791, %r788, %r790;
	add.s32 	%r792, %r791, %r122;
	shr.u64 	%rd384, %rd671, 36;
	cvt.u32.u64 	%r793, %rd384;
	and.b32  	%r125, %r793, 1;
	add.s32 	%r126, %r792, %r125;
	setp.eq.s32 	%p126, %r126, 3;
	mov.b64 	%rd709, 34359738368;
	@%p126 bra 	$L__BB0_89;
	and.b64  	%rd386, %rd372, 1;
	setp.eq.b64 	%p127, %rd386, 1;
	setp.eq.s32 	%p128, %r126, 2;
	selp.b64 	%rd387, 34359738368, 0, %p128;
	selp.b64 	%rd709, %rd387, 0, %p127;
$L__BB0_89:
	or.b64  	%rd125, %rd709, %rd122;
	shr.u64 	%rd389, %rd16, 36;
	cvt.u32.u64 	%r794, %rd389;
	and.b32  	%r795, %r794, 1;
	add.s32 	%r796, %r795, %r124;
	shr.u64 	%rd390, %rd670, 37;
	cvt.u32.u64 	%r797, %rd390;
	and.b32  	%r127, %r797, 1;
	add.s32 	%r798, %r796, %r127;
	shr.u64 	%rd391, %rd17, 36;
	cvt.u32.u64 	%r799, %rd391;
	and.b32  	%r800, %r799, 1;
	add.s32 	%r801, %r798, %r800;
	shr.u64 	%rd392, %rd3, 37;
	cvt.u32.u64 	%r802, %rd392;
	and.b32  	%r803, %r802, 1;
	add.s32 	%r804, %r801, %r803;
	shr.u64 	%rd393, %rd18, 36;
	cvt.u32.u64 	%r805, %rd393;
	and.b32  	%r806, %r805, 1;
	add.s32 	%r807, %r804, %r806;
	add.s32 	%r808, %r807, %r125;
	shr.u64 	%rd394, %rd671, 37;
	cvt.u32.u64 	%r809, %rd394;
	and.b32  	%r128, %r809, 1;
	add.s32 	%r129, %r808, %r128;
	setp.eq.s32 	%p129, %r129, 3;
	mov.b64 	%rd710, 68719476736;
	@%p129 bra 	$L__BB0_91;
	and.b64  	%rd396, %rd382, 1;
	setp.eq.b64 	%p130, %rd396, 1;
	setp.eq.s32 	%p131, %r129, 2;
	selp.b64 	%rd397, 68719476736, 0, %p131;
	selp.b64 	%rd710, %rd397, 0, %p130;
$L__BB0_91:
	or.b64  	%rd128, %rd710, %rd125;
	shr.u64 	%rd399, %rd16, 37;
	cvt.u32.u64 	%r810, %rd399;
	and.b32  	%r811, %r810, 1;
	add.s32 	%r812, %r811, %r127;
	shr.u64 	%rd400, %rd670, 38;
	cvt.u32.u64 	%r813, %rd400;
	and.b32  	%r130, %r813, 1;
	add.s32 	%r814, %r812, %r130;
	shr.u64 	%rd401, %rd17, 37;
	cvt.u32.u64 	%r815, %rd401;
	and.b32  	%r816, %r815, 1;
	add.s32 	%r817, %r814, %r816;
	shr.u64 	%rd402, %rd3, 38;
	cvt.u32.u64 	%r818, %rd402;
	and.b32  	%r819, %r818, 1;
	add.s32 	%r820, %r817, %r819;
	shr.u64 	%rd403, %rd18, 37;
	cvt.u32.u64 	%r821, %rd403;
	and.b32  	%r822, %r821, 1;
	add.s32 	%r823, %r820, %r822;
	add.s32 	%r824, %r823, %r128;
	shr.u64 	%rd404, %rd671, 38;
	cvt.u32.u64 	%r825, %rd404;
	and.b32  	%r131, %r825, 1;
	add.s32 	%r132, %r824, %r131;
	setp.eq.s32 	%p132, %r132, 3;
	mov.b64 	%rd711, 137438953472;
	@%p132 bra 	$L__BB0_93;
	and.b64  	%rd406, %rd392, 1;
	setp.eq.b64 	%p133, %rd406, 1;
	setp.eq.s32 	%p134, %r132, 2;
	selp.b64 	%rd407, 137438953472, 0, %p134;
	selp.b64 	%rd711, %rd407, 0, %p133;
$L__BB0_93:
	or.b64  	%rd131, %rd711, %rd128;
	shr.u64 	%rd409, %rd16, 38;
	cvt.u32.u64 	%r826, %rd409;
	and.b32  	%r827, %r826, 1;
	add.s32 	%r828, %r827, %r130;
	shr.u64 	%rd410, %rd670, 39;
	cvt.u32.u64 	%r829, %rd410;
	and.b32  	%r133, %r829, 1;
	add.s32 	%r830, %r828, %r133;
	shr.u64 	%rd411, %rd17, 38;
	cvt.u32.u64 	%r831, %rd411;
	and.b32  	%r832, %r831, 1;
	add.s32 	%r833, %r830, %r832;
	shr.u64 	%rd412, %rd3, 39;
	cvt.u32.u64 	%r834, %rd412;
	and.b32  	%r835, %r834, 1;
	add.s32 	%r836, %r833, %r835;
	shr.u64 	%rd413, %rd18, 38;
	cvt.u32.u64 	%r837, %rd413;
	and.b32  	%r838, %r837, 1;
	add.s32 	%r839, %r836, %r838;
	add.s32 	%r840, %r839, %r131;
	shr.u64 	%rd414, %rd671, 39;
	cvt.u32.u64 	%r841, %rd414;
	and.b32  	%r134, %r841, 1;
	add.s32 	%r135, %r840, %r134;
	setp.eq.s32 	%p135, %r135, 3;
	mov.b64 	%rd712, 274877906944;
	@%p135 bra 	$L__BB0_95;
	and.b64  	%rd416, %rd402, 1;
	setp.eq.b64 	%p136, %rd416, 1;
	setp.eq.s32 	%p137, %r135, 2;
	selp.b64 	%rd417, 274877906944, 0, %p137;
	selp.b64 	%rd712, %rd417, 0, %p136;
$L__BB0_95:
	or.b64  	%rd134, %rd712, %rd131;
	shr.u64 	%rd419, %rd16, 39;
	cvt.u32.u64 	%r842, %rd419;
	and.b32  	%r843, %r842, 1;
	add.s32 	%r844, %r843, %r133;
	shr.u64 	%rd420, %rd670, 40;
	cvt.u32.u64 	%r845, %rd420;
	and.b32  	%r136, %r845, 1;
	add.s32 	%r846, %r844, %r136;
	shr.u64 	%rd421, %rd17, 39;
	cvt.u32.u64 	%r847, %rd421;
	and.b32  	%r848, %r847, 1;
	add.s32 	%r849, %r846, %r848;
	shr.u64 	%rd422, %rd3, 40;
	cvt.u32.u64 	%r850, %rd422;
	and.b32  	%r851, %r850, 1;
	add.s32 	%r852, %r849, %r851;
	shr.u64 	%rd423, %rd18, 39;
	cvt.u32.u64 	%r853, %rd423;
	and.b32  	%r854, %r853, 1;
	add.s32 	%r855, %r852, %r854;
	add.s32 	%r856, %r855, %r134;
	shr.u64 	%rd424, %rd671, 40;
	cvt.u32.u64 	%r857, %rd424;
	and.b32  	%r137, %r857, 1;
	add.s32 	%r138, %r856, %r137;
	setp.eq.s32 	%p138, %r138, 3;
	mov.b64 	%rd713, 549755813888;
	@%p138 bra 	$L__BB0_97;
	and.b64  	%rd426, %rd412, 1;
	setp.eq.b64 	%p139, %rd426, 1;
	setp.eq.s32 	%p140, %r138, 2;
	selp.b64 	%rd427, 549755813888, 0, %p140;
	selp.b64 	%rd713, %rd427, 0, %p139;
$L__BB0_97:
	or.b64  	%rd137, %rd713, %rd134;
	shr.u64 	%rd429, %rd16, 40;
	cvt.u32.u64 	%r858, %rd429;
	and.b32  	%r859, %r858, 1;
	add.s32 	%r860, %r859, %r136;
	shr.u64 	%rd430, %rd670, 41;
	cvt.u32.u64 	%r861, %rd430;
	and.b32  	%r139, %r861, 1;
	add.s32 	%r862, %r860, %r139;
	shr.u64 	%rd431, %rd17, 40;
	cvt.u32.u64 	%r863, %rd431;
	and.b32  	%r864, %r863, 1;
	add.s32 	%r865, %r862, %r864;
	shr.u64 	%rd432, %rd3, 41;
	cvt.u32.u64 	%r866, %rd432;
	and.b32  	%r867, %r866, 1;
	add.s32 	%r868, %r865, %r867;
	shr.u64 	%rd433, %rd18, 40;
	cvt.u32.u64 	%r869, %rd433;
	and.b32  	%r870, %r869, 1;
	add.s32 	%r871, %r868, %r870;
	add.s32 	%r872, %r871, %r137;
	shr.u64 	%rd434, %rd671, 41;
	cvt.u32.u64 	%r873, %rd434;
	and.b32  	%r140, %r873, 1;
	add.s32 	%r141, %r872, %r140;
	setp.eq.s32 	%p141, %r141, 3;
	mov.b64 	%rd714, 1099511627776;
	@%p141 bra 	$L__BB0_99;
	and.b64  	%rd436, %rd422, 1;
	setp.eq.b64 	%p142, %rd436, 1;
	setp.eq.s32 	%p143, %r141, 2;
	selp.b64 	%rd437, 1099511627776, 0, %p143;
	selp.b64 	%rd714, %rd437, 0, %p142;
$L__BB0_99:
	or.b64  	%rd140, %rd714, %rd137;
	shr.u64 	%rd439, %rd16, 41;
	cvt.u32.u64 	%r874, %rd439;
	and.b32  	%r875, %r874, 1;
	add.s32 	%r876, %r875, %r139;
	shr.u64 	%rd440, %rd670, 42;
	cvt.u32.u64 	%r877, %rd440;
	and.b32  	%r142, %r877, 1;
	add.s32 	%r878, %r876, %r142;
	shr.u64 	%rd441, %rd17, 41;
	cvt.u32.u64 	%r879, %rd441;
	and.b32  	%r880, %r879, 1;
	add.s32 	%r881, %r878, %r880;
	shr.u64 	%rd442, %rd3, 42;
	cvt.u32.u64 	%r882, %rd442;
	and.b32  	%r883, %r882, 1;
	add.s32 	%r884, %r881, %r883;
	shr.u64 	%rd443, %rd18, 41;
	cvt.u32.u64 	%r885, %rd443;
	and.b32  	%r886, %r885, 1;
	add.s32 	%r887, %r884, %r886;
	add.s32 	%r888, %r887, %r140;
	shr.u64 	%rd444, %rd671, 42;
	cvt.u32.u64 	%r889, %rd444;
	and.b32  	%r143, %r889, 1;
	add.s32 	%r144, %r888, %r143;
	setp.eq.s32 	%p144, %r144, 3;
	mov.b64 	%rd715, 2199023255552;
	@%p144 bra 	$L__BB0_101;
	and.b64  	%rd446, %rd432, 1;
	setp.eq.b64 	%p145, %rd446, 1;
	setp.eq.s32 	%p146, %r144, 2;
	selp.b64 	%rd447, 2199023255552, 0, %p146;
	selp.b64 	%rd715, %rd447, 0, %p145;
$L__BB0_101:
	or.b64  	%rd143, %rd715, %rd140;
	shr.u64 	%rd449, %rd16, 42;
	cvt.u32.u64 	%r890, %rd449;
	and.b32  	%r891, %r890, 1;
	add.s32 	%r892, %r891, %r142;
	shr.u64 	%rd450, %rd670, 43;
	cvt.u32.u64 	%r893, %rd450;
	and.b32  	%r145, %r893, 1;
	add.s32 	%r894, %r892, %r145;
	shr.u64 	%rd451, %rd17, 42;
	cvt.u32.u64 	%r895, %rd451;
	and.b32  	%r896, %r895, 1;
	add.s32 	%r897, %r894, %r896;
	shr.u64 	%rd452, %rd3, 43;
	cvt.u32.u64 	%r898, %rd452;
	and.b32  	%r899, %r898, 1;
	add.s32 	%r900, %r897, %r899;
	shr.u64 	%rd453, %rd18, 42;
	cvt.u32.u64 	%r901, %rd453;
	and.b32  	%r902, %r901, 1;
	add.s32 	%r903, %r900, %r902;
	add.s32 	%r904, %r903, %r143;
	shr.u64 	%rd454, %rd671, 43;
	cvt.u32.u64 	%r905, %rd454;
	and.b32  	%r146, %r905, 1;
	add.s32 	%r147, %r904, %r146;
	setp.eq.s32 	%p147, %r147, 3;
	mov.b64 	%rd716, 4398046511104;
	@%p147 bra 	$L__BB0_103;
	and.b64  	%rd456, %rd442, 1;
	setp.eq.b64 	%p148, %rd456, 1;
	setp.eq.s32 	%p149, %r147, 2;
	selp.b64 	%rd457, 4398046511104, 0, %p149;
	selp.b64 	%rd716, %rd457, 0, %p148;
$L__BB0_103:
	or.b64  	%rd146, %rd716, %rd143;
	shr.u64 	%rd459, %rd16, 43;
	cvt.u32.u64 	%r906, %rd459;
	and.b32  	%r907, %r906, 1;
	add.s32 	%r908, %r907, %r145;
	shr.u64 	%rd460, %rd670, 44;
	cvt.u32.u64 	%r909, %rd460;
	and.b32  	%r148, %r909, 1;
	add.s32 	%r910, %r908, %r148;
	shr.u64 	%rd461, %rd17, 43;
	cvt.u32.u64 	%r911, %rd461;
	and.b32  	%r912, %r911, 1;
	add.s32 	%r913, %r910, %r912;
	shr.u64 	%rd462, %rd3, 44;
	cvt.u32.u64 	%r914, %rd462;
	and.b32  	%r915, %r914, 1;
	add.s32 	%r916, %r913, %r915;
	shr.u64 	%rd463, %rd18, 43;
	cvt.u32.u64 	%r917, %rd463;
	and.b32  	%r918, %r917, 1;
	add.s32 	%r919, %r916, %r918;
	add.s32 	%r920, %r919, %r146;
	shr.u64 	%rd464, %rd671, 44;
	cvt.u32.u64 	%r921, %rd464;
	and.b32  	%r149, %r921, 1;
	add.s32 	%r150, %r920, %r149;
	setp.eq.s32 	%p150, %r150, 3;
	mov.b64 	%rd717, 8796093022208;
	@%p150 bra 	$L__BB0_105;
	and.b64  	%rd466, %rd452, 1;
	setp.eq.b64 	%p151, %rd466, 1;
	setp.eq.s32 	%p152, %r150, 2;
	selp.b64 	%rd467, 8796093022208, 0, %p152;
	selp.b64 	%rd717, %rd467, 0, %p151;
$L__BB0_105:
	or.b64  	%rd149, %rd717, %rd146;
	shr.u64 	%rd469, %rd16, 44;
	cvt.u32.u64 	%r922, %rd469;
	and.b32  	%r923, %r922, 1;
	add.s32 	%r924, %r923, %r148;
	shr.u64 	%rd470, %rd670, 45;
	cvt.u32.u64 	%r925, %rd470;
	and.b32  	%r151, %r925, 1;
	add.s32 	%r926, %r924, %r151;
	shr.u64 	%rd471, %rd17, 44;
	cvt.u32.u64 	%r927, %rd471;
	and.b32  	%r928, %r927, 1;
	add.s32 	%r929, %r926, %r928;
	shr.u64 	%rd472, %rd3, 45;
	cvt.u32.u64 	%r930, %rd472;
	and.b32  	%r931, %r930, 1;
	add.s32 	%r932, %r929, %r931;
	shr.u64 	%rd473, %rd18, 44;
	cvt.u32.u64 	%r933, %rd473;
	and.b32  	%r934, %r933, 1;
	add.s32 	%r935, %r932, %r934;
	add.s32 	%r936, %r935, %r149;
	shr.u64 	%rd474, %rd671, 45;
	cvt.u32.u64 	%r937, %rd474;
	and.b32  	%r152, %r937, 1;
	add.s32 	%r153, %r936, %r152;
	setp.eq.s32 	%p153, %r153, 3;
	mov.b64 	%rd718, 17592186044416;
	@%p153 bra 	$L__BB0_107;
	and.b64  	%rd476, %rd462, 1;
	setp.eq.b64 	%p154, %rd476, 1;
	setp.eq.s32 	%p155, %r153, 2;
	selp.b64 	%rd477, 17592186044416, 0, %p155;
	selp.b64 	%rd718, %rd477, 0, %p154;
$L__BB0_107:
	or.b64  	%rd152, %rd718, %rd149;
	shr.u64 	%rd479, %rd16, 45;
	cvt.u32.u64 	%r938, %rd479;
	and.b32  	%r939, %r938, 1;
	add.s32 	%r940, %r939, %r151;
	shr.u64 	%rd480, %rd670, 46;
	cvt.u32.u64 	%r941, %rd480;
	and.b32  	%r154, %r941, 1;
	add.s32 	%r942, %r940, %r154;
	shr.u64 	%rd481, %rd17, 45;
	cvt.u32.u64 	%r943, %rd481;
	and.b32  	%r944, %r943, 1;
	add.s32 	%r945, %r942, %r944;
	shr.u64 	%rd482, %rd3, 46;
	cvt.u32.u64 	%r946, %rd482;
	and.b32  	%r947, %r946, 1;
	add.s32 	%r948, %r945, %r947;
	shr.u64 	%rd483, %rd18, 45;
	cvt.u32.u64 	%r949, %rd483;
	and.b32  	%r950, %r949, 1;
	add.s32 	%r951, %r948, %r950;
	add.s32 	%r952, %r951, %r152;
	shr.u64 	%rd484, %rd671, 46;
	cvt.u32.u64 	%r953, %rd484;
	and.b32  	%r155, %r953, 1;
	add.s32 	%r156, %r952, %r155;
	setp.eq.s32 	%p156, %r156, 3;
	mov.b64 	%rd719, 35184372088832;
	@%p156 bra 	$L__BB0_109;
	and.b64  	%rd486, %rd472, 1;
	setp.eq.b64 	%p157, %rd486, 1;
	setp.eq.s32 	%p158, %r156, 2;
	selp.b64 	%rd487, 35184372088832, 0, %p158;
	selp.b64 	%rd719, %rd487, 0, %p157;
$L__BB0_109:
	or.b64  	%rd155, %rd719, %rd152;
	shr.u64 	%rd489, %rd16, 46;
	cvt.u32.u64 	%r954, %rd489;
	and.b32  	%r955, %r954, 1;
	add.s32 	%r956, %r955, %r154;
	shr.u64 	%rd490, %rd670, 47;
	cvt.u32.u64 	%r957, %rd490;
	and.b32  	%r157, %r957, 1;
	add.s32 	%r958, %r956, %r157;
	shr.u64 	%rd491, %rd17, 46;
	cvt.u32.u64 	%r959, %rd491;
	and.b32  	%r960, %r959, 1;
	add.s32 	%r961, %r958, %r960;
	shr.u64 	%rd492, %rd3, 47;
	cvt.u32.u64 	%r962, %rd492;
	and.b32  	%r963, %r962, 1;
	add.s32 	%r964, %r961, %r963;
	shr.u64 	%rd493, %rd18, 46;
	cvt.u32.u64 	%r965, %rd493;
	and.b32  	%r966, %r965, 1;
	add.s32 	%r967, %r964, %r966;
	add.s32 	%r968, %r967, %r155;
	shr.u64 	%rd494, %rd671, 47;
	cvt.u32.u64 	%r969, %rd494;
	and.b32  	%r158, %r969, 1;
	add.s32 	%r159, %r968, %r158;
	setp.eq.s32 	%p159, %r159, 3;
	mov.b64 	%rd720, 70368744177664;
	@%p159 bra 	$L__BB0_111;
	and.b64  	%rd496, %rd482, 1;
	setp.eq.b64 	%p160, %rd496, 1;
	setp.eq.s32 	%p161, %r159, 2;
	selp.b64 	%rd497, 70368744177664, 0, %p161;
	selp.b64 	%rd720, %rd497, 0, %p160;
$L__BB0_111:
	or.b64  	%rd158, %rd720, %rd155;
	shr.u64 	%rd499, %rd16, 47;
	cvt.u32.u64 	%r970, %rd499;
	and.b32  	%r971, %r970, 1;
	add.s32 	%r972, %r971, %r157;
	shr.u64 	%rd500, %rd670, 48;
	cvt.u32.u64 	%r973, %rd500;
	and.b32  	%r160, %r973, 1;
	add.s32 	%r974, %r972, %r160;
	shr.u64 	%rd501, %rd17, 47;
	cvt.u32.u64 	%r975, %rd501;
	and.b32  	%r976, %r975, 1;
	add.s32 	%r977, %r974, %r976;
	shr.u64 	%rd502, %rd3, 48;
	cvt.u32.u64 	%r978, %rd502;
	and.b32  	%r979, %r978, 1;
	add.s32 	%r980, %r977, %r979;
	shr.u64 	%rd503, %rd18, 47;
	cvt.u32.u64 	%r981, %rd503;
	and.b32  	%r982, %r981, 1;
	add.s32 	%r983, %r980, %r982;
	add.s32 	%r984, %r983, %r158;
	shr.u64 	%rd504, %rd671, 48;
	cvt.u32.u64 	%r985, %rd504;
	and.b32  	%r161, %r985, 1;
	add.s32 	%r162, %r984, %r161;
	setp.eq.s32 	%p162, %r162, 3;
	mov.b64 	%rd721, 140737488355328;
	@%p162 bra 	$L__BB0_113;
	and.b64  	%rd506, %rd492, 1;
	setp.eq.b64 	%p163, %rd506, 1;
	setp.eq.s32 	%p164, %r162, 2;
	selp.b64 	%rd507, 140737488355328, 0, %p164;
	selp.b64 	%rd721, %rd507, 0, %p163;
$L__BB0_113:
	or.b64  	%rd161, %rd721, %rd158;
	shr.u64 	%rd509, %rd16, 48;
	cvt.u32.u64 	%r986, %rd509;
	and.b32  	%r987, %r986, 1;
	add.s32 	%r988, %r987, %r160;
	shr.u64 	%rd510, %rd670, 49;
	cvt.u32.u64 	%r989, %rd510;
	and.b32  	%r163, %r989, 1;
	add.s32 	%r990, %r988, %r163;
	shr.u64 	%rd511, %rd17, 48;
	cvt.u32.u64 	%r991, %rd511;
	and.b32  	%r992, %r991, 1;
	add.s32 	%r993, %r990, %r992;
	shr.u64 	%rd512, %rd3, 49;
	cvt.u32.u64 	%r994, %rd512;
	and.b32  	%r995, %r994, 1;
	add.s32 	%r996, %r993, %r995;
	shr.u64 	%rd513, %rd18, 48;
	cvt.u32.u64 	%r997, %rd513;
	and.b32  	%r998, %r997, 1;
	add.s32 	%r999, %r996, %r998;
	add.s32 	%r1000, %r999, %r161;
	shr.u64 	%rd514, %rd671, 49;
	cvt.u32.u64 	%r1001, %rd514;
	and.b32  	%r164, %r1001, 1;
	add.s32 	%r165, %r1000, %r164;
	setp.eq.s32 	%p165, %r165, 3;
	mov.b64 	%rd722, 281474976710656;
	@%p165 bra 	$L__BB0_115;
	and.b64  	%rd516, %rd502, 1;
	setp.eq.b64 	%p166, %rd516, 1;
	setp.eq.s32 	%p167, %r165, 2;
	selp.b64 	%rd517, 281474976710656, 0, %p167;
	selp.b64 	%rd722, %rd517, 0, %p166;
$L__BB0_115:
	or.b64  	%rd164, %rd722, %rd161;
	shr.u64 	%rd519, %rd16, 49;
	cvt.u32.u64 	%r1002, %rd519;
	and.b32  	%r1003, %r1002, 1;
	add.s32 	%r1004, %r1003, %r163;
	shr.u64 	%rd520, %rd670, 50;
	cvt.u32.u64 	%r1005, %rd520;
	and.b32  	%r166, %r1005, 1;
	add.s32 	%r1006, %r1004, %r166;
	shr.u64 	%rd521, %rd17, 49;
	cvt.u32.u64 	%r1007, %rd521;
	and.b32  	%r1008, %r1007, 1;
	add.s32 	%r1009, %r1006, %r1008;
	shr.u64 	%rd522, %rd3, 50;
	cvt.u32.u64 	%r1010, %rd522;
	and.b32  	%r1011, %r1010, 1;
	add.s32 	%r1012, %r1009, %r1011;
	shr.u64 	%rd523, %rd18, 49;
	cvt.u32.u64 	%r1013, %rd523;
	and.b32  	%r1014, %r1013, 1;
	add.s32 	%r1015, %r1012, %r1014;
	add.s32 	%r1016, %r1015, %r164;
	shr.u64 	%rd524, %rd671, 50;
	cvt.u32.u64 	%r1017, %rd524;
	and.b32  	%r167, %r1017, 1;
	add.s32 	%r168, %r1016, %r167;
	setp.eq.s32 	%p168, %r168, 3;
	mov.b64 	%rd723, 562949953421312;
	@%p168 bra 	$L__BB0_117;
	and.b64  	%rd526, %rd512, 1;
	setp.eq.b64 	%p169, %rd526, 1;
	setp.eq.s32 	%p170, %r168, 2;
	selp.b64 	%rd527, 562949953421312, 0, %p170;
	selp.b64 	%rd723, %rd527, 0, %p169;
$L__BB0_117:
	or.b64  	%rd167, %rd723, %rd164;
	shr.u64 	%rd529, %rd16, 50;
	cvt.u32.u64 	%r1018, %rd529;
	and.b32  	%r1019, %r1018, 1;
	add.s32 	%r1020, %r1019, %r166;
	shr.u64 	%rd530, %rd670, 51;
	cvt.u32.u64 	%r1021, %rd530;
	and.b32  	%r169, %r1021, 1;
	add.s32 	%r1022, %r1020, %r169;
	shr.u64 	%rd531, %rd17, 50;
	cvt.u32.u64 	%r1023, %rd531;
	and.b32  	%r1024, %r1023, 1;
	add.s32 	%r1025, %r1022, %r1024;
	shr.u64 	%rd532, %rd3, 51;
	cvt.u32.u64 	%r1026, %rd532;
	and.b32  	%r1027, %r1026, 1;
	add.s32 	%r1028, %r1025, %r1027;
	shr.u64 	%rd533, %rd18, 50;
	cvt.u32.u64 	%r1029, %rd533;
	and.b32  	%r1030, %r1029, 1;
	add.s32 	%r1031, %r1028, %r1030;
	add.s32 	%r1032, %r1031, %r167;
	shr.u64 	%rd534, %rd671, 51;
	cvt.u32.u64 	%r1033, %rd534;
	and.b32  	%r170, %r1033, 1;
	add.s32 	%r171, %r1032, %r170;
	setp.eq.s32 	%p171, %r171, 3;
	mov.b64 	%rd724, 1125899906842624;
	@%p171 bra 	$L__BB0_119;
	and.b64  	%rd536, %rd522, 1;
	setp.eq.b64 	%p172, %rd536, 1;
	setp.eq.s32 	%p173, %r171, 2;
	selp.b64 	%rd537, 1125899906842624, 0, %p173;
	selp.b64 	%rd724, %rd537, 0, %p172;
$L__BB0_119:
	or.b64  	%rd170, %rd724, %rd167;
	shr.u64 	%rd539, %rd16, 51;
	cvt.u32.u64 	%r1034, %rd539;
	and.b32  	%r1035, %r1034, 1;
	add.s32 	%r1036, %r1035, %r169;
	shr.u64 	%rd540, %rd670, 52;
	cvt.u32.u64 	%r1037, %rd540;
	and.b32  	%r172, %r1037, 1;
	add.s32 	%r1038, %r1036, %r172;
	shr.u64 	%rd541, %rd17, 51;
	cvt.u32.u64 	%r1039, %rd541;
	and.b32  	%r1040, %r1039, 1;
	add.s32 	%r1041, %r1038, %r1040;
	shr.u64 	%rd542, %rd3, 52;
	cvt.u32.u64 	%r1042, %rd542;
	and.b32  	%r1043, %r1042, 1;
	add.s32 	%r1044, %r1041, %r1043;
	shr.u64 	%rd543, %rd18, 51;
	cvt.u32.u64 	%r1045, %rd543;
	and.b32  	%r1046, %r1045, 1;
	add.s32 	%r1047, %r1044, %r1046;
	add.s32 	%r1048, %r1047, %r170;
	shr.u64 	%rd544, %rd671, 52;
	cvt.u32.u64 	%r1049, %rd544;
	and.b32  	%r173, %r1049, 1;
	add.s32 	%r174, %r1048, %r173;
	setp.eq.s32 	%p174, %r174, 3;
	mov.b64 	%rd725, 2251799813685248;
	@%p174 bra 	$L__BB0_121;
	and.b64  	%rd546, %rd532, 1;
	setp.eq.b64 	%p175, %rd546, 1;
	setp.eq.s32 	%p176, %r174, 2;
	selp.b64 	%rd547, 2251799813685248, 0, %p176;
	selp.b64 	%rd725, %rd547, 0, %p175;
$L__BB0_121:
	or.b64  	%rd173, %rd725, %rd170;
	shr.u64 	%rd549, %rd16, 52;
	cvt.u32.u64 	%r1050, %rd549;
	and.b32  	%r1051, %r1050, 1;
	add.s32 	%r1052, %r1051, %r172;
	shr.u64 	%rd550, %rd670, 53;
	cvt.u32.u64 	%r1053, %rd550;
	and.b32  	%r175, %r1053, 1;
	add.s32 	%r1054, %r1052, %r175;
	shr.u64 	%rd551, %rd17, 52;
	cvt.u32.u64 	%r1055, %rd551;
	and.b32  	%r1056, %r1055, 1;
	add.s32 	%r1057, %r1054, %r1056;
	shr.u64 	%rd552, %rd3, 53;
	cvt.u32.u64 	%r1058, %rd552;
	and.b32  	%r1059, %r1058, 1;
	add.s32 	%r1060, %r1057, %r1059;
	shr.u64 	%rd553, %rd18, 52;
	cvt.u32.u64 	%r1061, %rd553;
	and.b32  	%r1062, %r1061, 1;
	add.s32 	%r1063, %r1060, %r1062;
	add.s32 	%r1064, %r1063, %r173;
	shr.u64 	%rd554, %rd671, 53;
	cvt.u32.u64 	%r1065, %rd554;
	and.b32  	%r176, %r1065, 1;
	add.s32 	%r177, %r1064, %r176;
	setp.eq.s32 	%p177, %r177, 3;
	mov.b64 	%rd726, 4503599627370496;
	@%p177 bra 	$L__BB0_123;
	and.b64  	%rd556, %rd542, 1;
	setp.eq.b64 	%p178, %rd556, 1;
	setp.eq.s32 	%p179, %r177, 2;
	selp.b64 	%rd557, 4503599627370496, 0, %p179;
	selp.b64 	%rd726, %rd557, 0, %p178;
$L__BB0_123:
	or.b64  	%rd176, %rd726, %rd173;
	shr.u64 	%rd559, %rd16, 53;
	cvt.u32.u64 	%r1066, %rd559;
	and.b32  	%r1067, %r1066, 1;
	add.s32 	%r1068, %r1067, %r175;
	shr.u64 	%rd560, %rd670, 54;
	cvt.u32.u64 	%r1069, %rd560;
	and.b32  	%r178, %r1069, 1;
	add.s32 	%r1070, %r1068, %r178;
	shr.u64 	%rd561, %rd17, 53;
	cvt.u32.u64 	%r1071, %rd561;
	and.b32  	%r1072, %r1071, 1;
	add.s32 	%r1073, %r1070, %r1072;
	shr.u64 	%rd562, %rd3, 54;
	cvt.u32.u64 	%r1074, %rd562;
	and.b32  	%r1075, %r1074, 1;
	add.s32 	%r1076, %r1073, %r1075;
	shr.u64 	%rd563, %rd18, 53;
	cvt.u32.u64 	%r1077, %rd563;
	and.b32  	%r1078, %r1077, 1;
	add.s32 	%r1079, %r1076, %r1078;
	add.s32 	%r1080, %r1079, %r176;
	shr.u64 	%rd564, %rd671, 54;
	cvt.u32.u64 	%r1081, %rd564;
	and.b32  	%r179, %r1081, 1;
	add.s32 	%r180, %r1080, %r179;
	setp.eq.s32 	%p180, %r180, 3;
	mov.b64 	%rd727, 9007199254740992;
	@%p180 bra 	$L__BB0_125;
	and.b64  	%rd566, %rd552, 1;
	setp.eq.b64 	%p181, %rd566, 1;
	setp.eq.s32 	%p182, %r180, 2;
	selp.b64 	%rd567, 9007199254740992, 0, %p182;
	selp.b64 	%rd727, %rd567, 0, %p181;
$L__BB0_125:
	or.b64  	%rd179, %rd727, %rd176;
	shr.u64 	%rd569, %rd16, 54;
	cvt.u32.u64 	%r1082, %rd569;
	and.b32  	%r1083, %r1082, 1;
	add.s32 	%r1084, %r1083, %r178;
	shr.u64 	%rd570, %rd670, 55;
	cvt.u32.u64 	%r1085, %rd570;
	and.b32  	%r181, %r1085, 1;
	add.s32 	%r1086, %r1084, %r181;
	shr.u64 	%rd571, %rd17, 54;
	cvt.u32.u64 	%r1087, %rd571;
	and.b32  	%r1088, %r1087, 1;
	add.s32 	%r1089, %r1086, %r1088;
	shr.u64 	%rd572, %rd3, 55;
	cvt.u32.u64 	%r1090, %rd572;
	and.b32  	%r1091, %r1090, 1;
	add.s32 	%r1092, %r1089, %r1091;
	shr.u64 	%rd573, %rd18, 54;
	cvt.u32.u64 	%r1093, %rd573;
	and.b32  	%r1094, %r1093, 1;
	add.s32 	%r1095, %r1092, %r1094;
	add.s32 	%r1096, %r1095, %r179;
	shr.u64 	%rd574, %rd671, 55;
	cvt.u32.u64 	%r1097, %rd574;
	and.b32  	%r182, %r1097, 1;
	add.s32 	%r183, %r1096, %r182;
	setp.eq.s32 	%p183, %r183, 3;
	mov.b64 	%rd728, 18014398509481984;
	@%p183 bra 	$L__BB0_127;
	and.b64  	%rd576, %rd562, 1;
	setp.eq.b64 	%p184, %rd576, 1;
	setp.eq.s32 	%p185, %r183, 2;
	selp.b64 	%rd577, 18014398509481984, 0, %p185;
	selp.b64 	%rd728, %rd577, 0, %p184;
$L__BB0_127:
	or.b64  	%rd182, %rd728, %rd179;
	shr.u64 	%rd579, %rd16, 55;
	cvt.u32.u64 	%r1098, %rd579;
	and.b32  	%r1099, %r1098, 1;
	add.s32 	%r1100, %r1099, %r181;
	shr.u64 	%rd580, %rd670, 56;
	cvt.u32.u64 	%r1101, %rd580;
	and.b32  	%r184, %r1101, 1;
	add.s32 	%r1102, %r1100, %r184;
	shr.u64 	%rd581, %rd17, 55;
	cvt.u32.u64 	%r1103, %rd581;
	and.b32  	%r1104, %r1103, 1;
	add.s32 	%r1105, %r1102, %r1104;
	shr.u64 	%rd582, %rd3, 56;
	cvt.u32.u64 	%r1106, %rd582;
	and.b32  	%r1107, %r1106, 1;
	add.s32 	%r1108, %r1105, %r1107;
	shr.u64 	%rd583, %rd18, 55;
	cvt.u32.u64 	%r1109, %rd583;
	and.b32  	%r1110, %r1109, 1;
	add.s32 	%r1111, %r1108, %r1110;
	add.s32 	%r1112, %r1111, %r182;
	shr.u64 	%rd584, %rd671, 56;
	cvt.u32.u64 	%r1113, %rd584;
	and.b32  	%r185, %r1113, 1;
	add.s32 	%r186, %r1112, %r185;
	setp.eq.s32 	%p186, %r186, 3;
	mov.b64 	%rd729, 36028797018963968;
	@%p186 bra 	$L__BB0_129;
	and.b64  	%rd586, %rd572, 1;
	setp.eq.b64 	%p187, %rd586, 1;
	setp.eq.s32 	%p188, %r186, 2;
	selp.b64 	%rd587, 36028797018963968, 0, %p188;
	selp.b64 	%rd729, %rd587, 0, %p187;
$L__BB0_129:
	or.b64  	%rd185, %rd729, %rd182;
	shr.u64 	%rd589, %rd16, 56;
	cvt.u32.u64 	%r1114, %rd589;
	and.b32  	%r1115, %r1114, 1;
	add.s32 	%r1116, %r1115, %r184;
	shr.u64 	%rd590, %rd670, 57;
	cvt.u32.u64 	%r1117, %rd590;
	and.b32  	%r187, %r1117, 1;
	add.s32 	%r1118, %r1116, %r187;
	shr.u64 	%rd591, %rd17, 56;
	cvt.u32.u64 	%r1119, %rd591;
	and.b32  	%r1120, %r1119, 1;
	add.s32 	%r1121, %r1118, %r1120;
	shr.u64 	%rd592, %rd3, 57;
	cvt.u32.u64 	%r1122, %rd592;
	and.b32  	%r1123, %r1122, 1;
	add.s32 	%r1124, %r1121, %r1123;
	shr.u64 	%rd593, %rd18, 56;
	cvt.u32.u64 	%r1125, %rd593;
	and.b32  	%r1126, %r1125, 1;
	add.s32 	%r1127, %r1124, %r1126;
	add.s32 	%r1128, %r1127, %r185;
	shr.u64 	%rd594, %rd671, 57;
	cvt.u32.u64 	%r1129, %rd594;
	and.b32  	%r188, %r1129, 1;
	add.s32 	%r189, %r1128, %r188;
	setp.eq.s32 	%p189, %r189, 3;
	mov.b64 	%rd730, 72057594037927936;
	@%p189 bra 	$L__BB0_131;
	and.b64  	%rd596, %rd582, 1;
	setp.eq.b64 	%p190, %rd596, 1;
	setp.eq.s32 	%p191, %r189, 2;
	selp.b64 	%rd597, 72057594037927936, 0, %p191;
	selp.b64 	%rd730, %rd597, 0, %p190;
$L__BB0_131:
	or.b64  	%rd188, %rd730, %rd185;
	shr.u64 	%rd599, %rd16, 57;
	cvt.u32.u64 	%r1130, %rd599;
	and.b32  	%r1131, %r1130, 1;
	add.s32 	%r1132, %r1131, %r187;
	shr.u64 	%rd600, %rd670, 58;
	cvt.u32.u64 	%r1133, %rd600;
	and.b32  	%r190, %r1133, 1;
	add.s32 	%r1134, %r1132, %r190;
	shr.u64 	%rd601, %rd17, 57;
	cvt.u32.u64 	%r1135, %rd601;
	and.b32  	%r1136, %r1135, 1;
	add.s32 	%r1137, %r1134, %r1136;
	shr.u64 	%rd602, %rd3, 58;
	cvt.u32.u64 	%r1138, %rd602;
	and.b32  	%r1139, %r1138, 1;
	add.s32 	%r1140, %r1137, %r1139;
	shr.u64 	%rd603, %rd18, 57;
	cvt.u32.u64 	%r1141, %rd603;
	and.b32  	%r1142, %r1141, 1;
	add.s32 	%r1143, %r1140, %r1142;
	add.s32 	%r1144, %r1143, %r188;
	shr.u64 	%rd604, %rd671, 58;
	cvt.u32.u64 	%r1145, %rd604;
	and.b32  	%r191, %r1145, 1;
	add.s32 	%r192, %r1144, %r191;
	setp.eq.s32 	%p192, %r192, 3;
	mov.b64 	%rd731, 144115188075855872;
	@%p192 bra 	$L__BB0_133;
	and.b64  	%rd606, %rd592, 1;
	setp.eq.b64 	%p193, %rd606, 1;
	setp.eq.s32 	%p194, %r192, 2;
	selp.b64 	%rd607, 144115188075855872, 0, %p194;
	selp.b64 	%rd731, %rd607, 0, %p193;
$L__BB0_133:
	or.b64  	%rd191, %rd731, %rd188;
	shr.u64 	%rd609, %rd16, 58;
	cvt.u32.u64 	%r1146, %rd609;
	and.b32  	%r1147, %r1146, 1;
	add.s32 	%r1148, %r1147, %r190;
	shr.u64 	%rd610, %rd670, 59;
	cvt.u32.u64 	%r1149, %rd610;
	and.b32  	%r193, %r1149, 1;
	add.s32 	%r1150, %r1148, %r193;
	shr.u64 	%rd611, %rd17, 58;
	cvt.u32.u64 	%r1151, %rd611;
	and.b32  	%r1152, %r1151, 1;
	add.s32 	%r1153, %r1150, %r1152;
	shr.u64 	%rd612, %rd3, 59;
	cvt.u32.u64 	%r1154, %rd612;
	and.b32  	%r1155, %r1154, 1;
	add.s32 	%r1156, %r1153, %r1155;
	shr.u64 	%rd613, %rd18, 58;
	cvt.u32.u64 	%r1157, %rd613;
	and.b32  	%r1158, %r1157, 1;
	add.s32 	%r1159, %r1156, %r1158;
	add.s32 	%r1160, %r1159, %r191;
	shr.u64 	%rd614, %rd671, 59;
	cvt.u32.u64 	%r1161, %rd614;
	and.b32  	%r194, %r1161, 1;
	add.s32 	%r195, %r1160, %r194;
	setp.eq.s32 	%p195, %r195, 3;
	mov.b64 	%rd732, 288230376151711744;
	@%p195 bra 	$L__BB0_135;
	and.b64  	%rd616, %rd602, 1;
	setp.eq.b64 	%p196, %rd616, 1;
	setp.eq.s32 	%p197, %r195, 2;
	selp.b64 	%rd617, 288230376151711744, 0, %p197;
	selp.b64 	%rd732, %rd617, 0, %p196;
$L__BB0_135:
	or.b64  	%rd194, %rd732, %rd191;
	shr.u64 	%rd619, %rd16, 59;
	cvt.u32.u64 	%r1162, %rd619;
	and.b32  	%r1163, %r1162, 1;
	add.s32 	%r1164, %r1163, %r193;
	shr.u64 	%rd620, %rd670, 60;
	cvt.u32.u64 	%r1165, %rd620;
	and.b32  	%r196, %r1165, 1;
	add.s32 	%r1166, %r1164, %r196;
	shr.u64 	%rd621, %rd17, 59;
	cvt.u32.u64 	%r1167, %rd621;
	and.b32  	%r1168, %r1167, 1;
	add.s32 	%r1169, %r1166, %r1168;
	shr.u64 	%rd622, %rd3, 60;
	cvt.u32.u64 	%r1170, %rd622;
	and.b32  	%r1171, %r1170, 1;
	add.s32 	%r1172, %r1169, %r1171;
	shr.u64 	%rd623, %rd18, 59;
	cvt.u32.u64 	%r1173, %rd623;
	and.b32  	%r1174, %r1173, 1;
	add.s32 	%r1175, %r1172, %r1174;
	add.s32 	%r1176, %r1175, %r194;
	shr.u64 	%rd624, %rd671, 60;
	cvt.u32.u64 	%r1177, %rd624;
	and.b32  	%r197, %r1177, 1;
	add.s32 	%r198, %r1176, %r197;
	setp.eq.s32 	%p198, %r198, 3;
	mov.b64 	%rd733, 576460752303423488;
	@%p198 bra 	$L__BB0_137;
	and.b64  	%rd626, %rd612, 1;
	setp.eq.b64 	%p199, %rd626, 1;
	setp.eq.s32 	%p200, %r198, 2;
	selp.b64 	%rd627, 576460752303423488, 0, %p200;
	selp.b64 	%rd733, %rd627, 0, %p199;
$L__BB0_137:
	or.b64  	%rd197, %rd733, %rd194;
	shr.u64 	%rd629, %rd16, 60;
	cvt.u32.u64 	%r1178, %rd629;
	and.b32  	%r1179, %r1178, 1;
	add.s32 	%r1180, %r1179, %r196;
	shr.u64 	%rd630, %rd670, 61;
	cvt.u32.u64 	%r1181, %rd630;
	and.b32  	%r199, %r1181, 1;
	add.s32 	%r1182, %r1180, %r199;
	shr.u64 	%rd631, %rd17, 60;
	cvt.u32.u64 	%r1183, %rd631;
	and.b32  	%r1184, %r1183, 1;
	add.s32 	%r1185, %r1182, %r1184;
	shr.u64 	%rd632, %rd3, 61;
	cvt.u32.u64 	%r1186, %rd632;
	and.b32  	%r1187, %r1186, 1;
	add.s32 	%r1188, %r1185, %r1187;
	shr.u64 	%rd633, %rd18, 60;
	cvt.u32.u64 	%r1189, %rd633;
	and.b32  	%r1190, %r1189, 1;
	add.s32 	%r1191, %r1188, %r1190;
	add.s32 	%r1192, %r1191, %r197;
	shr.u64 	%rd634, %rd671, 61;
	cvt.u32.u64 	%r1193, %rd634;
	and.b32  	%r200, %r1193, 1;
	add.s32 	%r201, %r1192, %r200;
	setp.eq.s32 	%p201, %r201, 3;
	mov.b64 	%rd734, 1152921504606846976;
	@%p201 bra 	$L__BB0_139;
	and.b64  	%rd636, %rd622, 1;
	setp.eq.b64 	%p202, %rd636, 1;
	setp.eq.s32 	%p203, %r201, 2;
	selp.b64 	%rd637, 1152921504606846976, 0, %p203;
	selp.b64 	%rd734, %rd637, 0, %p202;
$L__BB0_139:
	or.b64  	%rd200, %rd734, %rd197;
	shr.u64 	%rd639, %rd16, 61;
	cvt.u32.u64 	%r1194, %rd639;
	and.b32  	%r1195, %r1194, 1;
	add.s32 	%r1196, %r1195, %r199;
	shr.u64 	%rd640, %rd670, 62;
	cvt.u32.u64 	%r1197, %rd640;
	and.b32  	%r202, %r1197, 1;
	add.s32 	%r1198, %r1196, %r202;
	shr.u64 	%rd641, %rd17, 61;
	cvt.u32.u64 	%r1199, %rd641;
	and.b32  	%r1200, %r1199, 1;
	add.s32 	%r1201, %r1198, %r1200;
	shr.u64 	%rd642, %rd3, 62;
	cvt.u32.u64 	%r1202, %rd642;
	and.b32  	%r1203, %r1202, 1;
	add.s32 	%r1204, %r1201, %r1203;
	shr.u64 	%rd643, %rd18, 61;
	cvt.u32.u64 	%r1205, %rd643;
	and.b32  	%r1206, %r1205, 1;
	add.s32 	%r1207, %r1204, %r1206;
	add.s32 	%r1208, %r1207, %r200;
	shr.u64 	%rd644, %rd671, 62;
	cvt.u32.u64 	%r1209, %rd644;
	and.b32  	%r203, %r1209, 1;
	add.s32 	%r204, %r1208, %r203;
	setp.eq.s32 	%p204, %r204, 3;
	mov.b64 	%rd735, 2305843009213693952;
	@%p204 bra 	$L__BB0_141;
	and.b64  	%rd646, %rd632, 1;
	setp.eq.b64 	%p205, %rd646, 1;
	setp.eq.s32 	%p206, %r204, 2;
	selp.b64 	%rd647, 2305843009213693952, 0, %p206;
	selp.b64 	%rd735, %rd647, 0, %p205;
$L__BB0_141:
	or.b64  	%rd203, %rd735, %rd200;
	shr.u64 	%rd649, %rd16, 62;
	cvt.u32.u64 	%r1210, %rd649;
	and.b32  	%r1211, %r1210, 1;
	add.s32 	%r1212, %r1211, %r202;
	shr.u64 	%rd650, %rd670, 63;
	cvt.u32.u64 	%r205, %rd650;
	add.s32 	%r1213, %r1212, %r205;
	shr.u64 	%rd651, %rd17, 62;
	cvt.u32.u64 	%r1214, %rd651;
	and.b32  	%r1215, %r1214, 1;
	add.s32 	%r1216, %r1213, %r1215;
	shr.u64 	%rd652, %rd3, 63;
	cvt.u32.u64 	%r1217, %rd652;
	add.s32 	%r1218, %r1216, %r1217;
	shr.u64 	%rd653, %rd18, 62;
	cvt.u32.u64 	%r1219, %rd653;
	and.b32  	%r1220, %r1219, 1;
	add.s32 	%r1221, %r1218, %r1220;
	add.s32 	%r1222, %r1221, %r203;
	shr.u64 	%rd654, %rd671, 63;
	cvt.u32.u64 	%r206, %rd654;
	add.s32 	%r207, %r1222, %r206;
	setp.eq.s32 	%p207, %r207, 3;
	mov.b64 	%rd736, 4611686018427387904;
	@%p207 bra 	$L__BB0_143;
	and.b64  	%rd656, %rd642, 1;
	setp.eq.b64 	%p208, %rd656, 1;
	setp.eq.s32 	%p209, %r207, 2;
	selp.b64 	%rd657, 4611686018427387904, 0, %p209;
	selp.b64 	%rd736, %rd657, 0, %p208;
$L__BB0_143:
	or.b64  	%rd206, %rd736, %rd203;
	shr.u64 	%rd659, %rd16, 63;
	cvt.u32.u64 	%r1223, %rd659;
	add.s32 	%r1224, %r1223, %r205;
	add.s32 	%r1225, %r1224, %r1233;
	shr.u64 	%rd660, %rd17, 63;
	cvt.u32.u64 	%r1226, %rd660;
	add.s32 	%r1227, %r1225, %r1226;
	add.s32 	%r1228, %r1227, %r1232;
	shr.u64 	%rd661, %rd18, 63;
	cvt.u32.u64 	%r1229, %rd661;
	add.s32 	%r1230, %r1228, %r1229;
	add.s32 	%r1231, %r1230, %r206;
	add.s32 	%r208, %r1231, %r1234;
	setp.eq.s32 	%p210, %r208, 3;
	mov.b64 	%rd737, -9223372036854775808;
	@%p210 bra 	$L__BB0_145;
	and.b64  	%rd663, %rd652, 1;
	setp.eq.b64 	%p211, %rd663, 1;
	setp.eq.s32 	%p212, %r208, 2;
	selp.b64 	%rd664, -9223372036854775808, 0, %p212;
	selp.b64 	%rd737, %rd664, 0, %p211;
$L__BB0_145:
	or.b64  	%rd665, %rd737, %rd206;
	cvta.to.global.u64 	%rd666, %rd209;
	mul.wide.s32 	%rd667, %r4, 8;
	add.s64 	%rd668, %rd666, %rd667;
	st.global.u64 	[%rd668], %rd665;
$L__BB0_146:
	ret;

}


// ===== COMPILED SASS (sm_100) =====

	.target	sm_100

	.elftype	@"ET_EXEC"


//--------------------- .note.nv.tkinfo           --------------------------
	.section	.note.nv.tkinfo,"",@"SHT_NOTE"
	.sectionflags	@"SHF_NOTE_NV_TKINFO"
	.tkinfo
        /*0018*/ 	.word	0x00000002
        /*0030*/ 	.string	""
        /*0030*/ 	.string	"ptxas"
        /*0030*/ 	.string	"Cuda compilation tools, release 13.0, V13.0.88"
        /*0030*/ 	.string	"Build cuda_13.0.r13.0/compiler.36424714_0"
        /*0030*/ 	.string	"-arch sm_100 -m 64 "



//--------------------- .note.nv.cuinfo           --------------------------
	.section	.note.nv.cuinfo,"",@"SHT_NOTE"
	.sectionflags	@"SHF_NOTE_NV_CUINFO"
        /*0018*/ 	.short	0x0002
        /*001a*/ 	.short	0x0064
        /*001c*/ 	.short	0x0082
	.zero		2


//--------------------- .nv.info                  --------------------------
	.section	.nv.info,"",@"SHT_CUDA_INFO"
	.align	4


	//----- nvinfo : EIATTR_REGCOUNT
	.align		4
        /*0000*/ 	.byte	0x04, 0x2f
        /*0002*/ 	.short	(.L_1 - .L_0)
	.align		4
.L_0:
        /*0004*/ 	.word	index@(_Z19game_of_life_kernelPKmPmii)
        /*0008*/ 	.word	0x00000020


	//----- nvinfo : EIATTR_FRAME_SIZE
	.align		4
.L_1:
        /*000c*/ 	.byte	0x04, 0x11
        /*000e*/ 	.short	(.L_3 - .L_2)
	.align		4
.L_2:
        /*0010*/ 	.word	index@(_Z19game_of_life_kernelPKmPmii)
        /*0014*/ 	.word	0x00000000


	//----- nvinfo : EIATTR_MIN_STACK_SIZE
	.align		4
.L_3:
        /*0018*/ 	.byte	0x04, 0x12
        /*001a*/ 	.short	(.L_5 - .L_4)
	.align		4
.L_4:
        /*001c*/ 	.word	index@(_Z19game_of_life_kernelPKmPmii)
        /*0020*/ 	.word	0x00000000
.L_5:


//--------------------- .nv.compat                --------------------------
	.section	.nv.compat,"",@"SHT_CUDA_COMPAT_INFO"
	.align	4
        /*0000*/ 	.byte	0x02, 0x09, 0x00, 0x00, 0x02, 0x02, 0x01, 0x00, 0x02, 0x05, 0x05, 0x00, 0x03, 0x07, 0x01, 0x01
        /*0010*/ 	.byte	0x02, 0x03, 0x00, 0x00, 0x02, 0x06, 0x01, 0x00, 0x04, 0x0b, 0x08, 0x00, 0x09, 0x00, 0x00, 0x00
        /*0020*/ 	.byte	0x00, 0x00, 0x00, 0x00


//--------------------- .nv.info._Z19game_of_life_kernelPKmPmii --------------------------
	.section	.nv.info._Z19game_of_life_kernelPKmPmii,"",@"SHT_CUDA_INFO"
	.sectionflags	@""
	.align	4


	//----- nvinfo : EIATTR_CUDA_API_VERSION
	.align		4
        /*0000*/ 	.byte	0x04, 0x37
        /*0002*/ 	.short	(.L_7 - .L_6)
.L_6:
        /*0004*/ 	.word	0x00000082


	//----- nvinfo : EIATTR_KPARAM_INFO
	.align		4
.L_7:
        /*0008*/ 	.byte	0x04, 0x17
        /*000a*/ 	.short	(.L_9 - .L_8)
.L_8:
        /*000c*/ 	.word	0x00000000
        /*0010*/ 	.short	0x0003
        /*0012*/ 	.short	0x0014
        /*0014*/ 	.byte	0x00, 0xf0, 0x11, 0x00


	//----- nvinfo : EIATTR_KPARAM_INFO
	.align		4
.L_9:
        /*0018*/ 	.byte	0x04, 0x17
        /*001a*/ 	.short	(.L_11 - .L_10)
.L_10:
        /*001c*/ 	.word	0x00000000
        /*0020*/ 	.short	0x0002
        /*0022*/ 	.short	0x0010
        /*0024*/ 	.byte	0x00, 0xf0, 0x11, 0x00


	//----- nvinfo : EIATTR_KPARAM_INFO
	.align		4
.L_11:
        /*0028*/ 	.byte	0x04, 0x17
        /*002a*/ 	.short	(.L_13 - .L_12)
.L_12:
        /*002c*/ 	.word	0x00000000
        /*0030*/ 	.short	0x0001
        /*0032*/ 	.short	0x0008
        /*0034*/ 	.byte	0x00, 0xf5, 0x21, 0x00


	//----- nvinfo : EIATTR_KPARAM_INFO
	.align		4
.L_13:
        /*0038*/ 	.byte	0x04, 0x17
        /*003a*/ 	.short	(.L_15 - .L_14)
.L_14:
        /*003c*/ 	.word	0x00000000
        /*0040*/ 	.short	0x0000
        /*0042*/ 	.short	0x0000
        /*0044*/ 	.byte	0x00, 0xf5, 0x21, 0x00


	//----- nvinfo : EIATTR_SPARSE_MMA_MASK
	.align		4
.L_15:
        /*0048*/ 	.byte	0x03, 0x50
        /*004a*/ 	.short	0x0000


	//----- nvinfo : EIATTR_MAXREG_COUNT
	.align		4
        /*004c*/ 	.byte	0x03, 0x1b
        /*004e*/ 	.short	0x00ff


	//----- nvinfo : EIATTR_MERCURY_ISA_VERSION
	.align		4
        /*0050*/ 	.byte	0x03, 0x5f
        /*0052*/ 	.short	0x0101


	//----- nvinfo : EIATTR_VRC_CTA_INIT_COUNT
	.align		4
        /*0054*/ 	.byte	0x02, 0x4a
	.zero		1
	.zero		1


	//----- nvinfo : EIATTR_EXIT_INSTR_OFFSETS
	.align		4
        /*0058*/ 	.byte	0x04, 0x1c
        /*005a*/ 	.short	(.L_17 - .L_16)


	//   ....[0]....
.L_16:
        /*005c*/ 	.word	0x000000c0


	//   ....[1]....
        /*0060*/ 	.word	0x000069c0


	//----- nvinfo : EIATTR_CBANK_PARAM_SIZE
	.align		4
.L_17:
        /*0064*/ 	.byte	0x03, 0x19
        /*0066*/ 	.short	0x0018


	//----- nvinfo : EIATTR_PARAM_CBANK
	.align		4
        /*0068*/ 	.byte	0x04, 0x0a
        /*006a*/ 	.short	(.L_19 - .L_18)
	.align		4
.L_18:
        /*006c*/ 	.word	index@(.nv.constant0._Z19game_of_life_kernelPKmPmii)
        /*0070*/ 	.short	0x0380
        /*0072*/ 	.short	0x0018


	//----- nvinfo : EIATTR_SW_WAR
	.align		4
.L_19:
        /*0074*/ 	.byte	0x04, 0x36
        /*0076*/ 	.short	(.L_21 - .L_20)
.L_20:
        /*0078*/ 	.word	0x00000008
.L_21:


//--------------------- .nv.callgraph             --------------------------
	.section	.nv.callgraph,"",@"SHT_CUDA_CALLGRAPH"
	.align	4
	.sectionentsize	8
	.align		4
        /*0000*/ 	.word	0x00000000
	.align		4
        /*0004*/ 	.word	0xffffffff
	.align		4
        /*0008*/ 	.word	0x00000000
	.align		4
        /*000c*/ 	.word	0xfffffffe
	.align		4
        /*0010*/ 	.word	0x00000000
	.align		4
        /*0014*/ 	.word	0xfffffffd
	.align		4
        /*0018*/ 	.word	0x00000000
	.align		4
        /*001c*/ 	.word	0xfffffffc


//--------------------- .text._Z19game_of_life_kernelPKmPmii --------------------------
	.section	.text._Z19game_of_life_kernelPKmPmii,"ax",@progbits
	.align	128
        .global         _Z19game_of_life_kernelPKmPmii
        .type           _Z19game_of_life_kernelPKmPmii,@function
        .size           _Z19game_of_life_kernelPKmPmii,(.L_x_1 - _Z19game_of_life_kernelPKmPmii)
        .other          _Z19game_of_life_kernelPKmPmii,@"STO_CUDA_ENTRY STV_DEFAULT"
_Z19game_of_life_kernelPKmPmii:
.text._Z19game_of_life_kernelPKmPmii:
[----:B------:R-:W-:Y:S01]  /*0000*/  LDC R1, c[0x0][0x37c] ;  /* 0x0000df00ff017b82 */ /* 0x000fe20000000800 */
[----:B------:R-:W0:Y:S07]  /*0010*/  S2R R3, SR_TID.X ;  /* 0x0000000000037919 */ /* 0x000e2e0000002100 */
[----:B------:R-:W0:Y:S01]  /*0020*/  S2UR UR4, SR_CTAID.X ;  /* 0x00000000000479c3 */ /* 0x000e220000002500 */
[----:B------:R-:W1:Y:S07]  /*0030*/  S2R R7, SR_TID.Y ;  /* 0x0000000000077919 */ /* 0x000e6e0000002200 */
[----:B------:R-:W0:Y:S08]  /*0040*/  LDC R0, c[0x0][0x360] ;  /* 0x0000d800ff007b82 */ /* 0x000e300000000800 */
[----:B------:R-:W1:Y:S08]  /*0050*/  S2UR UR5, SR_CTAID.Y ;  /* 0x00000000000579c3 */ /* 0x000e700000002600 */
[----:B------:R-:W1:Y:S08]  /*0060*/  LDC R2, c[0x0][0x364] ;  /* 0x0000d900ff027b82 */ /* 0x000e700000000800 */
[----:B------:R-:W2:Y:S01]  /*0070*/  LDC.64 R4, c[0x0][0x390] ;  /* 0x0000e400ff047b82 */ /* 0x000ea20000000a00 */
[----:B0-----:R-:W-:-:S02]  /*0080*/  IMAD R0, R0, UR4, R3 ;  /* 0x0000000400007c24 */ /* 0x001fc4000f8e0203 */
[----:B-1----:R-:W-:-:S03]  /*0090*/  IMAD R3, R2, UR5, R7 ;  /* 0x0000000502037c24 */ /* 0x002fc6000f8e0207 */
[----:B--2---:R-:W-:-:S04]  /*00a0*/  ISETP.GE.AND P0, PT, R0, R5, PT ;  /* 0x000000050000720c */ /* 0x004fc80003f06270 */
[----:B------:R-:W-:-:S13]  /*00b0*/  ISETP.GE.OR P0, PT, R3, R4, P0 ;  /* 0x000000040300720c */ /* 0x000fda0000706670 */
[----:B------:R-:W-:Y:S05]  /*00c0*/  @P0 EXIT ;  /* 0x000000000000094d */ /* 0x000fea0003800000 */
[----:B------:R-:W0:Y:S01]  /*00d0*/  LDC.64 R10, c[0x0][0x380] ;  /* 0x0000e000ff0a7b82 */ /* 0x000e220000000a00 */
[----:B------:R-:W1:Y:S01]  /*00e0*/  LDCU.64 UR8, c[0x0][0x358] ;  /* 0x00006b00ff0877ac */ /* 0x000e620008000a00 */
[C---:B------:R-:W-:Y:S01]  /*00f0*/  ISETP.GE.AND P2, PT, R0.reuse, 0x1, PT ;  /* 0x000000010000780c */ /* 0x040fe20003f46270 */
[CC--:B------:R-:W-:Y:S01]  /*0100*/  IMAD R7, R3.reuse, R5.reuse, -R5 ;  /* 0x0000000503077224 */ /* 0x0c0fe200078e0a05 */
[C---:B------:R-:W-:Y:S02]  /*0110*/  ISETP.NE.AND P1, PT, R3.reuse, RZ, PT ;  /* 0x000000ff0300720c */ /* 0x040fe40003f25270 */
[----:B------:R-:W-:Y:S02]  /*0120*/  CS2R R12, SRZ ;  /* 0x00000000000c7805 */ /* 0x000fe4000001ff00 */
[C---:B------:R-:W-:Y:S01]  /*0130*/  ISETP.EQ.OR P0, PT, R3.reuse, RZ, !P2 ;  /* 0x000000ff0300720c */ /* 0x040fe20005702670 */
[----:B------:R-:W-:Y:S02]  /*0140*/  IMAD.IADD R7, R0, 0x1, R7 ;  /* 0x0000000100077824 */ /* 0x000fe400078e0207 */
[----:B------:R-:W-:-:S02]  /*0150*/  IMAD R2, R3, R5, R0 ;  /* 0x0000000503027224 */ /* 0x000fc400078e0200 */
[----:B0-----:R-:W-:-:S05]  /*0160*/  IMAD.WIDE R8, R7, 0x8, R10 ;  /* 0x0000000807087825 */ /* 0x001fca00078e020a */
[----:B-1----:R-:W2:Y:S04]  /*0170*/  @P1 LDG.E.64.CONSTANT R12, desc[UR8][R8.64] ;  /* 0x00000008080c1981 */ /* 0x002ea8000c1e9b00 */
[----:B------:R-:W3:Y:S01]  /*0180*/  @!P0 LDG.E.CONSTANT R19, desc[UR8][R8.64+-0x4] ;  /* 0xfffffc0808138981 */ /* 0x000ee2000c1e9900 */
[----:B------:R-:W-:-:S05]  /*0190*/  IMAD.WIDE R10, R2, 0x8, R10 ;  /* 0x00000008020a7825 */ /* 0x000fca00078e020a */
[----:B------:R-:W4:Y:S04]  /*01a0*/  @P2 LDG.E.CONSTANT R7, desc[UR8][R10.64+-0x4] ;  /* 0xfffffc080a072981 */ /* 0x000f28000c1e9900 */
[----:B------:R-:W5:Y:S01]  /*01b0*/  LDG.E.64.CONSTANT R28, desc[UR8][R10.64] ;  /* 0x000000080a1c7981 */ /* 0x000f62000c1e9b00 */
[----:B------:R-:W-:Y:S02]  /*01c0*/  VIADD R15, R5, 0xffffffff ;  /* 0xffffffff050f7836 */ /* 0x000fe40000000000 */
[----:B------:R-:W-:-:S03]  /*01d0*/  VIADD R18, R4, 0xffffffff ;  /* 0xffffffff04127836 */ /* 0x000fc60000000000 */
[C---:B------:R-:W-:Y:S02]  /*01e0*/  ISETP.GE.AND P5, PT, R0.reuse, R15, PT ;  /* 0x0000000f0000720c */ /* 0x040fe40003fa6270 */
[C---:B------:R-:W-:Y:S02]  /*01f0*/  ISETP.GE.U32.AND P1, PT, R3.reuse, R18, PT ;  /* 0x000000120300720c */ /* 0x040fe40003f26070 */
[----:B------:R-:W-:Y:S02]  /*0200*/  ISETP.EQ.OR P3, PT, R3, RZ, P5 ;  /* 0x000000ff0300720c */ /* 0x000fe40002f62670 */
[----:B------:R-:W-:Y:S02]  /*0210*/  ISETP.LT.OR P4, PT, R0, 0x1, P1 ;  /* 0x000000010000780c */ /* 0x000fe40000f81670 */
[----:B------:R-:W-:Y:S01]  /*0220*/  CS2R R14, SRZ ;  /* 0x00000000000e7805 */ /* 0x000fe2000001ff00 */
[----:B------:R-:W-:-:S04]  /*0230*/  IMAD.WIDE R16, R5, 0x8, R10 ;  /* 0x0000000805107825 */ /* 0x000fc800078e020a */
[----:B------:R-:W5:Y:S04]  /*0240*/  @!P5 LDG.E.CONSTANT R4, desc[UR8][R10.64+0x8] ;  /* 0x000008080a04d981 */ /* 0x000f68000c1e9900 */
[----:B------:R0:W5:Y:S04]  /*0250*/  @!P3 LDG.E.CONSTANT R6, desc[UR8][R8.64+0x8] ;  /* 0x000008080806b981 */ /* 0x000168000c1e9900 */
[----:B------:R-:W5:Y:S04]  /*0260*/  @!P1 LDG.E.64.CONSTANT R14, desc[UR8][R16.64] ;  /* 0x00000008100e9981 */ /* 0x000f68000c1e9b00 */
[----:B------:R-:W5:Y:S01]  /*0270*/  @!P4 LDG.E.CONSTANT R0, desc[UR8][R16.64+-0x4] ;  /* 0xfffffc081000c981 */ /* 0x000f62000c1e9900 */
[----:B------:R-:W-:Y:S01]  /*0280*/  ISETP.GE.U32.OR P1, PT, R3, R18, P5 ;  /* 0x000000120300720c */ /* 0x000fe20002f26470 */
[----:B------:R-:W-:-:S02]  /*0290*/  IMAD.MOV.U32 R20, RZ, RZ, RZ ;  /* 0x000000ffff147224 */ /* 0x000fc400078e00ff */
[----:B0-----:R-:W-:-:S10]  /*02a0*/  IMAD.MOV.U32 R9, RZ, RZ, RZ ;  /* 0x000000ffff097224 */ /* 0x001fd400078e00ff */
[----:B------:R0:W5:Y:S01]  /*02b0*/  @!P1 LDG.E.CONSTANT R3, desc[UR8][R16.64+0x8] ;  /* 0x0000080810039981 */ /* 0x000162000c1e9900 */
[----:B--2---:R-:W-:Y:S01]  /*02c0*/  IMAD.SHL.U32 R5, R12, 0x2, RZ ;  /* 0x000000020c057824 */ /* 0x004fe200078e00ff */
[----:B---3--:R-:W-:Y:S02]  /*02d0*/  @!P0 SHF.R.U32.HI R20, RZ, 0x1f, R19 ;  /* 0x0000001fff148819 */ /* 0x008fe40000011613 */
[--C-:B------:R-:W-:Y:S02]  /*02e0*/  SHF.R.U32.HI R18, RZ, 0x1, R12.reuse ;  /* 0x00000001ff127819 */ /* 0x100fe4000001160c */
[----:B------:R-:W-:Y:S02]  /*02f0*/  LOP3.LUT R8, R20, R5, RZ, 0xfc, !PT ;  /* 0x0000000514087212 */ /* 0x000fe400078efcff */
[----:B------:R-:W-:Y:S02]  /*0300*/  SHF.R.U32.HI R11, RZ, 0x2, R12 ;  /* 0x00000002ff0b7819 */ /* 0x000fe4000001160c */
[----:B------:R-:W-:-:S02]  /*0310*/  SHF.R.U32.HI R10, RZ, 0x1, R8 ;  /* 0x00000001ff0a7819 */ /* 0x000fc40000011608 */
[----:B------:R-:W-:Y:S02]  /*0320*/  LOP3.LUT R5, R12, 0x1, RZ, 0xc0, !PT ;  /* 0x000000010c057812 */ /* 0x000fe400078ec0ff */
[----:B------:R-:W-:Y:S02]  /*0330*/  LOP3.LUT R18, R18, 0x1, RZ, 0xc0, !PT ;  /* 0x0000000112127812 */ /* 0x000fe400078ec0ff */
[----:B----4-:R-:W-:Y:S02]  /*0340*/  @P2 SHF.R.U32.HI R9, RZ, 0x1f, R7 ;  /* 0x0000001fff092819 */ /* 0x010fe40000011607 */
[----:B------:R-:W-:Y:S02]  /*0350*/  LOP3.LUT R11, R11, 0x1, RZ, 0xc0, !PT ;  /* 0x000000010b0b7812 */ /* 0x000fe400078ec0ff */
[----:B------:R-:W-:Y:S02]  /*0360*/  LOP3.LUT R10, R10, 0x1, RZ, 0xc0, !PT ;  /* 0x000000010a0a7812 */ /* 0x000fe400078ec0ff */
[----:B0-----:R-:W-:-:S02]  /*0370*/  IADD3 R16, PT, PT, R18, R5, R20 ;  /* 0x0000000512107210 */ /* 0x001fc40007ffe014 */
[----:B------:R-:W-:Y:S02]  /*0380*/  SHF.R.U32.HI R7, RZ, 0x3, R12 ;  /* 0x00000003ff077819 */ /* 0x000fe4000001160c */
[----:B------:R-:W-:Y:S02]  /*0390*/  SHF.R.U32.HI R5, RZ, 0x2, R8 ;  /* 0x00000002ff057819 */ /* 0x000fe40000011608 */
[----:B------:R-:W-:Y:S02]  /*03a0*/  IADD3 R19, PT, PT, R11, R10, R18 ;  /* 0x0000000a0b137210 */ /* 0x000fe40007ffe012 */
[----:B------:R-:W-:Y:S02]  /*03b0*/  LOP3.LUT R17, R7, 0x1, RZ, 0xc0, !PT ;  /* 0x0000000107117812 */ /* 0x000fe400078ec0ff */
[----:B------:R-:W-:Y:S02]  /*03c0*/  SHF.R.U32.HI R23, RZ, 0x4, R12 ;  /* 0x00000004ff177819 */ /* 0x000fe4000001160c */
[----:B------:R-:W-:-:S02]  /*03d0*/  SHF.R.U32.HI R7, RZ, 0x3, R8 ;  /* 0x00000003ff077819 */ /* 0x000fc40000011608 */
[----:B------:R-:W-:Y:S02]  /*03e0*/  LOP3.LUT R10, R5, 0x1, RZ, 0xc0, !PT ;  /* 0x00000001050a7812 */ /* 0x000fe400078ec0ff */
[----:B-----5:R-:W-:Y:S01]  /*03f0*/  SHF.R.U32.HI R5, RZ, 0x1, R28 ;  /* 0x00000001ff057819 */ /* 0x020fe2000001161c */
[----:B------:R-:W-:Y:S01]  /*0400*/  IMAD.SHL.U32 R20, R28, 0x2, RZ ;  /* 0x000000021c147824 */ /* 0x000fe200078e00ff */
[----:B------:R-:W-:Y:S02]  /*0410*/  LOP3.LUT R23, R23, 0x1, RZ, 0xc0, !PT ;  /* 0x0000000117177812 */ /* 0x000fe400078ec0ff */
[----:B------:R-:W-:Y:S02]  /*0420*/  LOP3.LUT R18, R7, 0x1, RZ, 0xc0, !PT ;  /* 0x0000000107127812 */ /* 0x000fe400078ec0ff */
[----:B------:R-:W-:Y:S02]  /*0430*/  LOP3.LUT R5, R5, 0x1, RZ, 0xc0, !PT ;  /* 0x0000000105057812 */ /* 0x000fe400078ec0ff */
[----:B------:R-:W-:-:S02]  /*0440*/  IADD3 R11, PT, PT, R17, R10, R11 ;  /* 0x0000000a110b7210 */ /* 0x000fc40007ffe00b */
[----:B------:R-:W-:Y:S02]  /*0450*/  IADD3 R10, PT, PT, R23, R18, R17 ;  /* 0x00000012170a7210 */ /* 0x000fe40007ffe011 */
[----:B------:R-:W-:Y:S02]  /*0460*/  LOP3.LUT R7, R9, R20, RZ, 0xfc, !PT ;  /* 0x0000001409077212 */ /* 0x000fe400078efcff */
[----:B------:R-:W-:Y:S02]  /*0470*/  SHF.R.U32.HI R17, RZ, 0x2, R28 ;  /* 0x00000002ff117819 */ /* 0x000fe4000001161c */
[----:B------:R-:W-:Y:S02]  /*0480*/  IADD3 R9, PT, PT, R5, R16, R9 ;  /* 0x0000001005097210 */ /* 0x000fe40007ffe009 */
[----:B------:R-:W-:Y:S02]  /*0490*/  SHF.R.U32.HI R5, RZ, 0x5, R12 ;  /* 0x00000005ff057819 */ /* 0x000fe4000001160c */
[----:B------:R-:W-:-:S02]  /*04a0*/  LOP3.LUT R16, R17, 0x1, RZ, 0xc0, !PT ;  /* 0x0000000111107812 */ /* 0x000fc400078ec0ff */
[----:B------:R-:W-:Y:S02]  /*04b0*/  SHF.R.U32.HI R18, RZ, 0x4, R8 ;  /* 0x00000004ff127819 */ /* 0x000fe40000011608 */
[----:B------:R-:W-:Y:S02]  /*04c0*/  LOP3.LUT R17, R5, 0x1, RZ, 0xc0, !PT ;  /* 0x0000000105117812 */ /* 0x000fe400078ec0ff */
[----:B------:R-:W-:Y:S02]  /*04d0*/  SHF.R.U32.HI R20, RZ, 0x6, R12 ;  /* 0x00000006ff147819 */ /* 0x000fe4000001160c */
[----:B------:R-:W-:Y:S02]  /*04e0*/  SHF.R.U32.HI R21, RZ, 0x5, R8 ;  /* 0x00000005ff157819 */ /* 0x000fe40000011608 */
[----:B------:R-:W-:Y:S02]  /*04f0*/  SHF.R.U32.HI R5, RZ, 0x1, R7 ;  /* 0x00000001ff057819 */ /* 0x000fe40000011607 */
[----:B------:R-:W-:-:S02]  /*0500*/  LOP3.LUT R18, R18, 0x1, RZ, 0xc0, !PT ;  /* 0x0000000112127812 */ /* 0x000fc400078ec0ff */
[----:B------:R-:W-:Y:S02]  /*0510*/  LOP3.LUT R20, R20, 0x1, RZ, 0xc0, !PT ;  /* 0x0000000114147812 */ /* 0x000fe400078ec0ff */
[----:B------:R-:W-:Y:S02]  /*0520*/  LOP3.LUT R21, R21, 0x1, RZ, 0xc0, !PT ;  /* 0x0000000115157812 */ /* 0x000fe400078ec0ff */
[----:B------:R-:W-:Y:S02]  /*0530*/  LOP3.LUT R5, R5, 0x1, RZ, 0xc0, !PT ;  /* 0x0000000105057812 */ /* 0x000fe400078ec0ff */
[----:B------:R-:W-:Y:S02]  /*0540*/  IADD3 R23, PT, PT, R17, R18, R23 ;  /* 0x0000001211177210 */ /* 0x000fe40007ffe017 */
[----:B------:R-:W-:Y:S02]  /*0550*/  IADD3 R17, PT, PT, R20, R21, R17 ;  /* 0x0000001514117210 */ /* 0x000fe40007ffe011 */
[----:B------:R-:W-:-:S02]  /*0560*/  IADD3 R19, PT, PT, R16, R19, R5 ;  /* 0x0000001310137210 */ /* 0x000fc40007ffe005 */
[--C-:B------:R-:W-:Y:S02]  /*0570*/  SHF.R.U32.HI R5, RZ, 0x4, R28.reuse ;  /* 0x00000004ff057819 */ /* 0x100fe4000001161c */
[--C-:B------:R-:W-:Y:S02]  /*0580*/  SHF.R.U32.HI R21, RZ, 0x3, R7.reuse ;  /* 0x00000003ff157819 */ /* 0x100fe40000011607 */
[----:B------:R-:W-:Y:S02]  /*0590*/  SHF.R.U32.HI R18, RZ, 0x3, R28 ;  /* 0x00000003ff127819 */ /* 0x000fe4000001161c */
[----:B------:R-:W-:Y:S02]  /*05a0*/  SHF.R.U32.HI R16, RZ, 0x2, R7 ;  /* 0x00000002ff107819 */ /* 0x000fe40000011607 */
[----:B------:R-:W-:Y:S02]  /*05b0*/  LOP3.LUT R22, R5, 0x1, RZ, 0xc0, !PT ;  /* 0x0000000105167812 */ /* 0x000fe400078ec0ff */
[----:B------:R-:W-:Y:S01]  /*05c0*/  LOP3.LUT R21, R21, 0x1, RZ, 0xc0, !PT ;  /* 0x0000000115157812 */ /* 0x000fe200078ec0ff */
[----:B------:R-:W-:Y:S01]  /*05d0*/  IMAD.MOV.U32 R5, RZ, RZ, RZ ;  /* 0x000000ffff057224 */ /* 0x000fe200078e00ff */
[----:B------:R-:W-:-:S02]  /*05e0*/  LOP3.LUT R18, R18, 0x1, RZ, 0xc0, !PT ;  /* 0x0000000112127812 */ /* 0x000fc400078ec0ff */
[----:B------:R-:W-:Y:S02]  /*05f0*/  LOP3.LUT R16, R16, 0x1, RZ, 0xc0, !PT ;  /* 0x0000000110107812 */ /* 0x000fe400078ec0ff */
[----:B------:R-:W-:Y:S02]  /*0600*/  @!P3 LOP3.LUT R5, R6, 0x1, RZ, 0xc0, !PT ;  /* 0x000000010605b812 */ /* 0x000fe400078ec0ff */
[----:B------:R-:W-:Y:S02]  /*0610*/  IADD3 R10, PT, PT, R22, R10, R21 ;  /* 0x0000000a160a7210 */ /* 0x000fe40007ffe015 */
[----:B------:R-:W-:Y:S02]  /*0620*/  SHF.R.U32.HI R21, RZ, 0x5, R28 ;  /* 0x00000005ff157819 */ /* 0x000fe4000001161c */
[----:B------:R-:W-:Y:S01]  /*0630*/  SHF.R.U32.HI R6, RZ, 0x4, R7 ;  /* 0x00000004ff067819 */ /* 0x000fe20000011607 */
[----:B------:R-:W-:Y:S01]  /*0640*/  IMAD.SHL.U32 R25, R14, 0x2, RZ ;  /* 0x000000020e197824 */ /* 0x000fe200078e00ff */
[----:B------:R-:W-:Y:S01]  /*0650*/  IADD3 R11, PT, PT, R18, R11, R16 ;  /* 0x0000000b120b7210 */ /* 0x000fe20007ffe010 */
[----:B------:R-:W-:Y:S01]  /*0660*/  IMAD.MOV.U32 R18, RZ, RZ, RZ ;  /* 0x000000ffff127224 */ /* 0x000fe200078e00ff */
[----:B------:R-:W-:-:S02]  /*0670*/  LOP3.LUT R21, R21, 0x1, RZ, 0xc0, !PT ;  /* 0x0000000115157812 */ /* 0x000fc400078ec0ff */
[----:B------:R-:W-:Y:S02]  /*0680*/  LOP3.LUT R6, R6, 0x1, RZ, 0xc0, !PT ;  /* 0x0000000106067812 */ /* 0x000fe400078ec0ff */
[----:B------:R-:W-:Y:S02]  /*0690*/  @!P4 SHF.R.U32.HI R18, RZ, 0x1f, R0 ;  /* 0x0000001fff12c819 */ /* 0x000fe40000011600 */
[----:B------:R-:W-:Y:S02]  /*06a0*/  LOP3.LUT R0, R14, 0x1, RZ, 0xc0, !PT ;  /* 0x000000010e007812 */ /* 0x000fe400078ec0ff */
[----:B------:R-:W-:Y:S01]  /*06b0*/  IADD3 R23, PT, PT, R21, R23, R6 ;  /* 0x0000001715177210 */ /* 0x000fe20007ffe006 */
[----:B------:R-:W-:Y:S01]  /*06c0*/  IMAD.MOV.U32 R16, RZ, RZ, RZ ;  /* 0x000000ffff107224 */ /* 0x000fe200078e00ff */
[----:B------:R-:W-:Y:S02]  /*06d0*/  LOP3.LUT R6, R18, R25, RZ, 0xfc, !PT ;  /* 0x0000001912067212 */ /* 0x000fe400078efcff */
[----:B------:R-:W-:-:S02]  /*06e0*/  @!P5 LOP3.LUT R16, R4, 0x1, RZ, 0xc0, !PT ;  /* 0x000000010410d812 */ /* 0x000fc400078ec0ff */
[----:B------:R-:W-:Y:S02]  /*06f0*/  IADD3 R0, PT, PT, R0, R9, R18 ;  /* 0x0000000900007210 */ /* 0x000fe40007ffe012 */
[----:B------:R-:W-:Y:S02]  /*0700*/  SHF.R.U32.HI R4, RZ, 0x1, R14 ;  /* 0x00000001ff047819 */ /* 0x000fe4000001160e */
[----:B------:R-:W-:Y:S02]  /*0710*/  SHF.R.U32.HI R9, RZ, 0x1, R6 ;  /* 0x00000001ff097819 */ /* 0x000fe40000011606 */
[----:B------:R-:W-:Y:S02]  /*0720*/  LOP3.LUT R25, R4, 0x1, RZ, 0xc0, !PT ;  /* 0x0000000104197812 */ /* 0x000fe400078ec0ff */
[----:B------:R-:W-:Y:S02]  /*0730*/  LOP3.LUT R4, R9, 0x1, RZ, 0xc0, !PT ;  /* 0x0000000109047812 */ /* 0x000fe400078ec0ff */
[----:B------:R-:W-:-:S02]  /*0740*/  SHF.R.U32.HI R21, RZ, 0x6, R28 ;  /* 0x00000006ff157819 */ /* 0x000fc4000001161c */
[----:B------:R-:W-:Y:S02]  /*0750*/  SHF.R.U32.HI R18, RZ, 0x5, R7 ;  /* 0x00000005ff127819 */ /* 0x000fe40000011607 */
[----:B------:R-:W-:Y:S02]  /*0760*/  IADD3 R19, PT, PT, R25, R19, R4 ;  /* 0x0000001319137210 */ /* 0x000fe40007ffe004 */
[----:B------:R-:W-:Y:S02]  /*0770*/  SHF.R.U32.HI R24, RZ, 0x2, R14 ;  /* 0x00000002ff187819 */ /* 0x000fe4000001160e */
[----:B------:R-:W-:Y:S02]  /*0780*/  SHF.R.U32.HI R4, RZ, 0x2, R6 ;  /* 0x00000002ff047819 */ /* 0x000fe40000011606 */
[----:B------:R-:W-:Y:S02]  /*0790*/  LOP3.LUT R21, R21, 0x1, RZ, 0xc0, !PT ;  /* 0x0000000115157812 */ /* 0x000fe400078ec0ff */
[----:B------:R-:W-:-:S02]  /*07a0*/  LOP3.LUT R18, R18, 0x1, RZ, 0xc0, !PT ;  /* 0x0000000112127812 */ /* 0x000fc400078ec0ff */
[----:B------:R-:W-:Y:S02]  /*07b0*/  LOP3.LUT R24, R24, 0x1, RZ, 0xc0, !PT ;  /* 0x0000000118187812 */ /* 0x000fe400078ec0ff */
[----:B------:R-:W-:Y:S02]  /*07c0*/  LOP3.LUT R4, R4, 0x1, RZ, 0xc0, !PT ;  /* 0x0000000104047812 */ /* 0x000fe400078ec0ff */
[----:B------:R-:W-:Y:S02]  /*07d0*/  IADD3 R9, PT, PT, R21, R17, R18 ;  /* 0x0000001115097210 */ /* 0x000fe40007ffe012 */
[----:B------:R-:W-:Y:S02]  /*07e0*/  SHF.R.U32.HI R21, RZ, 0x3, R14 ;  /* 0x00000003ff157819 */ /* 0x000fe4000001160e */
[----:B------:R-:W-:Y:S02]  /*07f0*/  SHF.R.U32.HI R17, RZ, 0x3, R6 ;  /* 0x00000003ff117819 */ /* 0x000fe40000011606 */
[----:B------:R-:W-:-:S02]  /*0800*/  IADD3 R22, PT, PT, R24, R11, R4 ;  /* 0x0000000b18167210 */ /* 0x000fc40007ffe004 */
[----:B------:R-:W-:Y:S02]  /*0810*/  SHF.R.U32.HI R18, RZ, 0x4, R14 ;  /* 0x00000004ff127819 */ /* 0x000fe4000001160e */
[----:B------:R-:W-:Y:S02]  /*0820*/  SHF.R.U32.HI R4, RZ, 0x4, R6 ;  /* 0x00000004ff047819 */ /* 0x000fe40000011606 */
[----:B------:R-:W-:Y:S02]  /*0830*/  LOP3.LUT R21, R21, 0x1, RZ, 0xc0, !PT ;  /* 0x0000000115157812 */ /* 0x000fe400078ec0ff */
[----:B------:R-:W-:Y:S02]  /*0840*/  LOP3.LUT R17, R17, 0x1, RZ, 0xc0, !PT ;  /* 0x0000000111117812 */ /* 0x000fe400078ec0ff */
[----:B------:R-:W-:Y:S02]  /*0850*/  LOP3.LUT R18, R18, 0x1, RZ, 0xc0, !PT ;  /* 0x0000000112127812 */ /* 0x000fe400078ec0ff */
[----:B------:R-:W-:-:S02]  /*0860*/  LOP3.LUT R4, R4, 0x1, RZ, 0xc0, !PT ;  /* 0x0000000104047812 */ /* 0x000fc400078ec0ff */
[----:B------:R-:W-:Y:S02]  /*0870*/  IADD3 R11, PT, PT, R21, R10, R17 ;  /* 0x0000000a150b7210 */ /* 0x000fe40007ffe011 */
[----:B------:R-:W-:Y:S02]  /*0880*/  IADD3 R17, PT, PT, R18, R23, R4 ;  /* 0x0000001712117210 */ /* 0x000fe40007ffe004 */
[----:B------:R-:W-:Y:S02]  /*0890*/  SHF.R.U32.HI R10, RZ, 0x5, R14 ;  /* 0x00000005ff0a7819 */ /* 0x000fe4000001160e */
[----:B------:R-:W-:Y:S02]  /*08a0*/  SHF.R.U32.HI R4, RZ, 0x5, R6 ;  /* 0x00000005ff047819 */ /* 0x000fe40000011606 */
[----:B------:R-:W-:Y:S02]  /*08b0*/  LOP3.LUT R10, R10, 0x1, RZ, 0xc0, !PT ;  /* 0x000000010a0a7812 */ /* 0x000fe400078ec0ff */
[----:B------:R-:W-:-:S02]  /*08c0*/  LOP3.LUT R4, R4, 0x1, RZ, 0xc0, !PT ;  /* 0x0000000104047812 */ /* 0x000fc400078ec0ff */
[----:B------:R-:W-:Y:S02]  /*08d0*/  SHF.R.U32.HI R23, RZ, 0x6, R8 ;  /* 0x00000006ff177819 */ /* 0x000fe40000011608 */
[----:B------:R-:W-:Y:S02]  /*08e0*/  IADD3 R4, PT, PT, R10, R9, R4 ;  /* 0x000000090a047210 */ /* 0x000fe40007ffe004 */
[----:B------:R-:W-:Y:S02]  /*08f0*/  SHF.R.U32.HI R9, RZ, 0x7, R12 ;  /* 0x00000007ff097819 */ /* 0x000fe4000001160c */
[----:B------:R-:W-:Y:S02]  /*0900*/  LOP3.LUT R23, R23, 0x1, RZ, 0xc0, !PT ;  /* 0x0000000117177812 */ /* 0x000fe400078ec0ff */
[----:B------:R-:W-:Y:S01]  /*0910*/  LOP3.LUT R9, R9, 0x1, RZ, 0xc0, !PT ;  /* 0x0000000109097812 */ /* 0x000fe200078ec0ff */
[----:B------:R-:W-:Y:S01]  /*0920*/  IMAD.IADD R19, R19, 0x1, R24 ;  /* 0x0000000113137824 */ /* 0x000fe200078e0218 */
[----:B------:R-:W-:-:S02]  /*0930*/  SHF.R.U32.HI R24, RZ, 0x7, R28 ;  /* 0x00000007ff187819 */ /* 0x000fc4000001161c */
[----:B------:R-:W-:Y:S02]  /*0940*/  IADD3 R20, PT, PT, R9, R23, R20 ;  /* 0x0000001709147210 */ /* 0x000fe40007ffe014 */
[----:B------:R-:W-:Y:S02]  /*0950*/  SHF.R.U32.HI R23, RZ, 0x6, R7 ;  /* 0x00000006ff177819 */ /* 0x000fe40000011607 */
[----:B------:R-:W-:Y:S02]  /*0960*/  LOP3.LUT R24, R24, 0x1, RZ, 0xc0, !PT ;  /* 0x0000000118187812 */ /* 0x000fe400078ec0ff */
[----:B------:R-:W-:-:S04]  /*0970*/  LOP3.LUT R23, R23, 0x1, RZ, 0xc0, !PT ;  /* 0x0000000117177812 */ /* 0x000fc800078ec0ff */
[----:B------:R-:W-:Y:S01]  /*0980*/  IADD3 R24, PT, PT, R24, R20, R23 ;  /* 0x0000001418187210 */ /* 0x000fe20007ffe017 */
[----:B------:R-:W-:Y:S01]  /*0990*/  IMAD.IADD R20, R22, 0x1, R21 ;  /* 0x0000000116147824 */ /* 0x000fe200078e0215 */
[----:B------:R-:W-:Y:S02]  /*09a0*/  SHF.R.U32.HI R23, RZ, 0x6, R14 ;  /* 0x00000006ff177819 */ /* 0x000fe4000001160e */
[----:B------:R-:W-:Y:S02]  /*09b0*/  SHF.R.U32.HI R21, RZ, 0x6, R6 ;  /* 0x00000006ff157819 */ /* 0x000fe40000011606 */
[----:B------:R-:W-:Y:S02]  /*09c0*/  LOP3.LUT R23, R23, 0x1, RZ, 0xc0, !PT ;  /* 0x0000000117177812 */ /* 0x000fe400078ec0ff */
[----:B------:R-:W-:Y:S02]  /*09d0*/  LOP3.LUT R21, R21, 0x1, RZ, 0xc0, !PT ;  /* 0x0000000115157812 */ /* 0x000fe400078ec0ff */
[----:B------:R-:W-:-:S02]  /*09e0*/  SHF.R.U32.HI R22, RZ, 0x8, R12 ;  /* 0x00000008ff167819 */ /* 0x000fc4000001160c */
[----:B------:R-:W-:Y:S02]  /*09f0*/  IADD3 R21, PT, PT, R23, R24, R21 ;  /* 0x0000001817157210 */ /* 0x000fe40007ffe015 */
[----:B------:R-:W-:Y:S02]  /*0a00*/  SHF.R.U32.HI R24, RZ, 0x7, R8 ;  /* 0x00000007ff187819 */ /* 0x000fe40000011608 */
[----:B------:R-:W-:Y:S02]  /*0a10*/  LOP3.LUT R22, R22, 0x1, RZ, 0xc0, !PT ;  /* 0x0000000116167812 */ /* 0x000fe400078ec0ff */
[----:B------:R-:W-:Y:S01]  /*0a20*/  LOP3.LUT R24, R24, 0x1, RZ, 0xc0, !PT ;  /* 0x0000000118187812 */ /* 0x000fe200078ec0ff */
[----:B------:R-:W-:Y:S01]  /*0a30*/  IMAD.IADD R11, R11, 0x1, R18 ;  /* 0x000000010b0b7824 */ /* 0x000fe200078e0212 */
[----:B------:R-:W-:Y:S02]  /*0a40*/  SHF.R.U32.HI R18, RZ, 0x7, R7 ;  /* 0x00000007ff127819 */ /* 0x000fe40000011607 */
[----:B------:R-:W-:-:S02]  /*0a50*/  IADD3 R9, PT, PT, R22, R24, R9 ;  /* 0x0000001816097210 */ /* 0x000fc40007ffe009 */
[----:B------:R-:W-:Y:S02]  /*0a60*/  SHF.R.U32.HI R24, RZ, 0x8, R28 ;  /* 0x00000008ff187819 */ /* 0x000fe4000001161c */
[----:B------:R-:W-:Y:S02]  /*0a70*/  LOP3.LUT R18, R18, 0x1, RZ, 0xc0, !PT ;  /* 0x0000000112127812 */ /* 0x000fe400078ec0ff */
[----:B------:R-:W-:Y:S01]  /*0a80*/  LOP3.LUT R24, R24, 0x1, RZ, 0xc0, !PT ;  /* 0x0000000118187812 */ /* 0x000fe200078ec0ff */
[----:B------:R-:W-:Y:S01]  /*0a90*/  IMAD.IADD R17, R17, 0x1, R10 ;  /* 0x0000000111117824 */ /* 0x000fe200078e020a */
[----:B------:R-:W-:Y:S02]  /*0aa0*/  SHF.R.U32.HI R10, RZ, 0x7, R6 ;  /* 0x00000007ff0a7819 */ /* 0x000fe40000011606 */
[----:B------:R-:W-:Y:S02]  /*0ab0*/  IADD3 R9, PT, PT, R24, R9, R18 ;  /* 0x0000000918097210 */ /* 0x000fe40007ffe012 */
[----:B------:R-:W-:-:S02]  /*0ac0*/  SHF.R.U32.HI R18, RZ, 0x7, R14 ;  /* 0x00000007ff127819 */ /* 0x000fc4000001160e */
[----:B------:R-:W-:Y:S02]  /*0ad0*/  LOP3.LUT R10, R10, 0x1, RZ, 0xc0, !PT ;  /* 0x000000010a0a7812 */ /* 0x000fe400078ec0ff */
[----:B------:R-:W-:Y:S02]  /*0ae0*/  LOP3.LUT R18, R18, 0x1, RZ, 0xc0, !PT ;  /* 0x0000000112127812 */ /* 0x000fe400078ec0ff */
[----:B------:R-:W-:Y:S02]  /*0af0*/  SHF.R.U32.HI R24, RZ, 0x8, R8 ;  /* 0x00000008ff187819 */ /* 0x000fe40000011608 */
[----:B------:R-:W-:Y:S02]  /*0b00*/  IADD3 R10, PT, PT, R18, R9, R10 ;  /* 0x00000009120a7210 */ /* 0x000fe40007ffe00a */
[----:B------:R-:W-:Y:S02]  /*0b10*/  SHF.R.U32.HI R9, RZ, 0x9, R12 ;  /* 0x00000009ff097819 */ /* 0x000fe4000001160c */
[----:B------:R-:W-:-:S02]  /*0b20*/  LOP3.LUT R24, R24, 0x1, RZ, 0xc0, !PT ;  /* 0x0000000118187812 */ /* 0x000fc400078ec0ff */
[----:B------:R-:W-:Y:S02]  /*0b30*/  LOP3.LUT R9, R9, 0x1, RZ, 0xc0, !PT ;  /* 0x0000000109097812 */ /* 0x000fe400078ec0ff */
[----:B------:R-:W-:Y:S01]  /*0b40*/  ISETP.NE.AND P3, PT, R19, 0x3, PT ;  /* 0x000000031300780c */ /* 0x000fe20003f65270 */
[----:B------:R-:W-:Y:S01]  /*0b50*/  IMAD.IADD R4, R4, 0x1, R23 ;  /* 0x0000000104047824 */ /* 0x000fe200078e0217 */
[----:B------:R-:W-:Y:S02]  /*0b60*/  IADD3 R22, PT, PT, R9, R24, R22 ;  /* 0x0000001809167210 */ /* 0x000fe40007ffe016 */
[----:B------:R-:W-:Y:S02]  /*0b70*/  SHF.R.U32.HI R24, RZ, 0x9, R28 ;  /* 0x00000009ff187819 */ /* 0x000fe4000001161c */
[----:B------:R-:W-:Y:S02]  /*0b80*/  SHF.R.U32.HI R23, RZ, 0x8, R7 ;  /* 0x00000008ff177819 */ /* 0x000fe40000011607 */
[----:B------:R-:W-:-:S02]  /*0b90*/  LOP3.LUT R24, R24, 0x1, RZ, 0xc0, !PT ;  /* 0x0000000118187812 */ /* 0x000fc400078ec0ff */
[----:B------:R-:W-:Y:S02]  /*0ba0*/  LOP3.LUT R23, R23, 0x1, RZ, 0xc0, !PT ;  /* 0x0000000117177812 */ /* 0x000fe400078ec0ff */
[----:B------:R-:W-:Y:S02]  /*0bb0*/  ISETP.NE.AND P6, PT, R20, 0x3, PT ;  /* 0x000000031400780c */ /* 0x000fe40003fc5270 */
[----:B------:R-:W-:Y:S01]  /*0bc0*/  IADD3 R22, PT, PT, R24, R22, R23 ;  /* 0x0000001618167210 */ /* 0x000fe20007ffe017 */
[----:B------:R-:W-:Y:S01]  /*0bd0*/  IMAD.IADD R23, R21, 0x1, R18 ;  /* 0x0000000115177824 */ /* 0x000fe200078e0212 */
[----:B------:R-:W-:-:S04]  /*0be0*/  @P3 SHF.R.U64 R18, R28, 0x1, R29 ;  /* 0x000000011c123819 */ /* 0x000fc8000000121d */
[----:B------:R-:W-:Y:S02]  /*0bf0*/  @P3 LOP3.LUT R18, R18, 0x1, RZ, 0xc0, !PT ;  /* 0x0000000112123812 */ /* 0x000fe400078ec0ff */
[----:B------:R-:W-:Y:S02]  /*0c00*/  ISETP.NE.AND P4, PT, R11, 0x3, PT ;  /* 0x000000030b00780c */ /* 0x000fe40003f85270 */
[----:B------:R-:W-:Y:S02]  /*0c10*/  @P3 ISETP.NE.AND P5, PT, R19, 0x2, PT ;  /* 0x000000021300380c */ /* 0x000fe40003fa5270 */
[----:B------:R-:W-:Y:S02]  /*0c20*/  @P3 ISETP.NE.U32.AND P0, PT, R18, 0x1, PT ;  /* 0x000000011200380c */ /* 0x000fe40003f05070 */
[----:B------:R-:W-:Y:S02]  /*0c30*/  @P6 SHF.R.U64 R18, R28, 0x2, R29 ;  /* 0x000000021c126819 */ /* 0x000fe4000000121d */
[----:B------:R-:W-:-:S02]  /*0c40*/  @P3 SEL R19, RZ, 0x2, P5 ;  /* 0x00000002ff133807 */ /* 0x000fc40002800000 */
[----:B------:R-:W-:Y:S01]  /*0c50*/  @P3 ISETP.NE.U32.AND.EX P0, PT, RZ, RZ, PT, P0 ;  /* 0x000000ffff00320c */ /* 0x000fe20003f05100 */
[----:B------:R-:W-:Y:S01]  /*0c60*/  IMAD.MOV.U32 R21, RZ, RZ, 0x2 ;  /* 0x00000002ff157424 */ /* 0x000fe200078e00ff */
[----:B------:R-:W-:Y:S02]  /*0c70*/  @P6 LOP3.LUT R18, R18, 0x1, RZ, 0xc0, !PT ;  /* 0x0000000112126812 */ /* 0x000fe400078ec0ff */
[----:B------:R-:W-:Y:S02]  /*0c80*/  @P3 SEL R21, R19, RZ, !P0 ;  /* 0x000000ff13153207 */ /* 0x000fe40004000000 */
[----:B------:R-:W-:Y:S02]  /*0c90*/  ISETP.NE.AND P3, PT, R17, 0x3, PT ;  /* 0x000000031100780c */ /* 0x000fe40003f65270 */
[----:B------:R-:W-:Y:S02]  /*0ca0*/  @P6 ISETP.NE.AND P2, PT, R20, 0x2, PT ;  /* 0x000000021400680c */ /* 0x000fe40003f45270 */
[----:B------:R-:W-:-:S02]  /*0cb0*/  @P4 ISETP.NE.AND P5, PT, R11, 0x2, PT ;  /* 0x000000020b00480c */ /* 0x000fc40003fa5270 */
[----:B------:R-:W-:Y:S02]  /*0cc0*/  @P6 ISETP.NE.U32.AND P0, PT, R18, 0x1, PT ;  /* 0x000000011200680c */ /* 0x000fe40003f05070 */
[----:B------:R-:W-:Y:S02]  /*0cd0*/  @P4 SHF.R.U64 R11, R28, 0x3, R29 ;  /* 0x000000031c0b4819 */ /* 0x000fe4000000121d */
[----:B------:R-:W-:Y:S02]  /*0ce0*/  @P6 SEL R18, RZ, 0x4, P2 ;  /* 0x00000004ff126807 */ /* 0x000fe40001000000 */
[----:B------:R-:W-:Y:S02]  /*0cf0*/  @P6 ISETP.NE.U32.AND.EX P0, PT, RZ, RZ, PT, P0 ;  /* 0x000000ffff00620c */ /* 0x000fe40003f05100 */
[----:B------:R-:W-:Y:S01]  /*0d00*/  @P4 LOP3.LUT R11, R11, 0x1, RZ, 0xc0, !PT ;  /* 0x000000010b0b4812 */ /* 0x000fe200078ec0ff */
[----:B------:R-:W-:Y:S01]  /*0d10*/  IMAD.MOV.U32 R20, RZ, RZ, 0x4 ;  /* 0x00000004ff147424 */ /* 0x000fe200078e00ff */
[----:B------:R-:W-:-:S02]  /*0d20*/  ISETP.NE.AND P2, PT, R4, 0x3, PT ;  /* 0x000000030400780c */ /* 0x000fc40003f45270 */
[----:B------:R-:W-:Y:S02]  /*0d30*/  @P6 SEL R20, R18, RZ, !P0 ;  /* 0x000000ff12146207 */ /* 0x000fe40004000000 */
[----:B------:R-:W-:Y:S02]  /*0d40*/  @P4 ISETP.NE.U32.AND P0, PT, R11, 0x1, PT ;  /* 0x000000010b00480c */ /* 0x000fe40003f05070 */
[----:B------:R-:W-:Y:S02]  /*0d50*/  @P3 SHF.R.U64 R11, R28, 0x4, R29 ;  /* 0x000000041c0b3819 */ /* 0x000fe4000000121d */
[----:B------:R-:W-:Y:S02]  /*0d60*/  @P4 SEL R19, RZ, 0x8, P5 ;  /* 0x00000008ff134807 */ /* 0x000fe40002800000 */
[----:B------:R-:W-:Y:S02]  /*0d70*/  @P4 ISETP.NE.U32.AND.EX P0, PT, RZ, RZ, PT, P0 ;  /* 0x000000ffff00420c */ /* 0x000fe40003f05100 */
[----:B------:R-:W-:Y:S01]  /*0d80*/  @P3 LOP3.LUT R11, R11, 0x1, RZ, 0xc0, !PT ;  /* 0x000000010b0b3812 */ /* 0x000fe200078ec0ff */
[----:B------:R-:W-:Y:S01]  /*0d90*/  IMAD.MOV.U32 R18, RZ, RZ, 0x8 ;  /* 0x00000008ff127424 */ /* 0x000fe200078e00ff */
[----:B------:R-:W-:-:S02]  /*0da0*/  @P4 SEL R18, R19, RZ, !P0 ;  /* 0x000000ff13124207 */ /* 0x000fc40004000000 */
[----:B------:R-:W-:Y:S02]  /*0db0*/  @P3 ISETP.NE.AND P5, PT, R17, 0x2, PT ;  /* 0x000000021100380c */ /* 0x000fe40003fa5270 */
[----:B------:R-:W-:Y:S02]  /*0dc0*/  @P3 ISETP.NE.U32.AND P0, PT, R11, 0x1, PT ;  /* 0x000000010b00380c */ /* 0x000fe40003f05070 */
[----:B------:R-:W-:Y:S02]  /*0dd0*/  ISETP.NE.AND P6, PT, R23, 0x3, PT ;  /* 0x000000031700780c */ /* 0x000fe40003fc5270 */
[----:B------:R-:W-:Y:S01]  /*0de0*/  @P2 ISETP.NE.AND P4, PT, R4, 0x2, PT ;  /* 0x000000020400280c */ /* 0x000fe20003f85270 */
[----:B------:R-:W-:Y:S01]  /*0df0*/  IMAD.IADD R0, R0, 0x1, R25 ;  /* 0x0000000100007824 */ /* 0x000fe200078e0219 */
[----:B------:R-:W-:Y:S02]  /*0e00*/  @P2 SHF.R.U64 R4, R28, 0x5, R29 ;  /* 0x000000051c042819 */ /* 0x000fe4000000121d */
[----:B------:R-:W-:-:S02]  /*0e10*/  @P3 SEL R17, RZ, 0x10, P5 ;  /* 0x00000010ff113807 */ /* 0x000fc40002800000 */
[----:B------:R-:W-:Y:S01]  /*0e20*/  @P3 ISETP.NE.U32.AND.EX P0, PT, RZ, RZ, PT, P0 ;  /* 0x000000ffff00320c */ /* 0x000fe20003f05100 */
[----:B------:R-:W-:Y:S01]  /*0e30*/  IMAD.MOV.U32 R19, RZ, RZ, 0x10 ;  /* 0x00000010ff137424 */ /* 0x000fe200078e00ff */
[----:B------:R-:W-:Y:S02]  /*0e40*/  @P2 LOP3.LUT R4, R4, 0x1, RZ, 0xc0, !PT ;  /* 0x0000000104042812 */ /* 0x000fe400078ec0ff */
[----:B------:R-:W-:Y:S02]  /*0e50*/  @P3 SEL R19, R17, RZ, !P0 ;  /* 0x000000ff11133207 */ /* 0x000fe40004000000 */
[----:B------:R-:W-:Y:S02]  /*0e60*/  ISETP.NE.AND P3, PT, R0, 0x3, PT ;  /* 0x000000030000780c */ /* 0x000fe40003f65270 */
[----:B------:R-:W-:Y:S02]  /*0e70*/  SHF.R.U32.HI R11, RZ, 0x8, R14 ;  /* 0x00000008ff0b7819 */ /* 0x000fe4000001160e */
[----:B------:R-:W-:-:S02]  /*0e80*/  @P2 ISETP.NE.U32.AND P0, PT, R4, 0x1, PT ;  /* 0x000000010400280c */ /* 0x000fc40003f05070 */
[----:B------:R-:W-:Y:S02]  /*0e90*/  @P6 ISETP.NE.AND P5, PT, R23, 0x2, PT ;  /* 0x000000021700680c */ /* 0x000fe40003fa5270 */
[----:B------:R-:W-:Y:S02]  /*0ea0*/  LOP3.LUT R11, R11, 0x1, RZ, 0xc0, !PT ;  /* 0x000000010b0b7812 */ /* 0x000fe400078ec0ff */
[----:B------:R-:W-:Y:S02]  /*0eb0*/  @P2 SEL R23, RZ, 0x20, P4 ;  /* 0x00000020ff172807 */ /* 0x000fe40002000000 */
[----:B------:R-:W-:Y:S01]  /*0ec0*/  @P2 ISETP.NE.U32.AND.EX P0, PT, RZ, RZ, PT, P0 ;  /* 0x000000ffff00220c */ /* 0x000fe20003f05100 */
[----:B------:R-:W-:Y:S01]  /*0ed0*/  IMAD.MOV.U32 R4, RZ, RZ, 0x20 ;  /* 0x00000020ff047424 */ /* 0x000fe200078e00ff */
[----:B------:R-:W-:Y:S01]  /*0ee0*/  SHF.R.U32.HI R17, RZ, 0x8, R6 ;  /* 0x00000008ff117819 */ /* 0x000fe20000011606 */
[----:B------:R-:W-:Y:S01]  /*0ef0*/  IMAD.IADD R10, R10, 0x1, R11 ;  /* 0x000000010a0a7824 */ /* 0x000fe200078e020b */
[----:B------:R-:W-:-:S02]  /*0f00*/  @P2 SEL R4, R23, RZ, !P0 ;  /* 0x000000ff17042207 */ /* 0x000fc40004000000 */
[----:B------:R-:W-:Y:S02]  /*0f10*/  @P6 SHF.R.U64 R23, R28, 0x6, R29 ;  /* 0x000000061c176819 */ /* 0x000fe4000000121d */
[----:B------:R-:W-:Y:S02]  /*0f20*/  @P3 ISETP.NE.AND P0, PT, R0, 0x2, PT ;  /* 0x000000020000380c */ /* 0x000fe40003f05270 */
[----:B------:R-:W-:Y:S02]  /*0f30*/  LOP3.LUT R17, R17, 0x1, RZ, 0xc0, !PT ;  /* 0x0000000111117812 */ /* 0x000fe400078ec0ff */
[----:B------:R-:W-:Y:S02]  /*0f40*/  SHF.R.U32.HI R0, RZ, 0x9, R14 ;  /* 0x00000009ff007819 */ /* 0x000fe4000001160e */
[----:B------:R-:W-:Y:S02]  /*0f50*/  @P6 LOP3.LUT R23, R23, 0x1, RZ, 0xc0, !PT ;  /* 0x0000000117176812 */ /* 0x000fe400078ec0ff */
[----:B------:R-:W-:-:S02]  /*0f60*/  ISETP.NE.AND P4, PT, R10, 0x3, PT ;  /* 0x000000030a00780c */ /* 0x000fc40003f85270 */
[----:B------:R-:W-:Y:S02]  /*0f70*/  IADD3 R11, PT, PT, R11, R22, R17 ;  /* 0x000000160b0b7210 */ /* 0x000fe40007ffe011 */
[----:B------:R-:W-:Y:S02]  /*0f80*/  LOP3.LUT R0, R0, 0x1, RZ, 0xc0, !PT ;  /* 0x0000000100007812 */ /* 0x000fe400078ec0ff */
[----:B------:R-:W-:Y:S02]  /*0f90*/  @P6 ISETP.NE.U32.AND P2, PT, R23, 0x1, PT ;  /* 0x000000011700680c */ /* 0x000fe40003f45070 */
[----:B------:R-:W-:Y:S01]  /*0fa0*/  @P6 SEL R22, RZ, 0x40, P5 ;  /* 0x00000040ff166807 */ /* 0x000fe20002800000 */
[----:B------:R-:W-:Y:S01]  /*0fb0*/  IMAD.IADD R11, R11, 0x1, R0 ;  /* 0x000000010b0b7824 */ /* 0x000fe200078e0200 */
[----:B------:R-:W-:Y:S01]  /*0fc0*/  @P6 ISETP.NE.U32.AND.EX P2, PT, RZ, RZ, PT, P2 ;  /* 0x000000ffff00620c */ /* 0x000fe20003f45120 */
[----:B------:R-:W-:-:S03]  /*0fd0*/  IMAD.MOV.U32 R17, RZ, RZ, 0x40 ;  /* 0x00000040ff117424 */ /* 0x000fc600078e00ff */
[----:B------:R-:W-:Y:S02]  /*0fe0*/  @P6 SEL R17, R22, RZ, !P2 ;  /* 0x000000ff16116207 */ /* 0x000fe40005000000 */
[----:B------:R-:W-:Y:S02]  /*0ff0*/  ISETP.NE.AND P6, PT, R11, 0x3, PT ;  /* 0x000000030b00780c */ /* 0x000fe40003fc5270 */
[----:B------:R-:W-:Y:S02]  /*1000*/  @P4 ISETP.NE.AND P5, PT, R10, 0x2, PT ;  /* 0x000000020a00480c */ /* 0x000fe40003fa5270 */
[----:B------:R-:W-:-:S04]  /*1010*/  @P4 SHF.R.U64 R10, R28, 0x7, R29 ;  /* 0x000000071c0a4819 */ /* 0x000fc8000000121d */
[----:B------:R-:W-:Y:S02]  /*1020*/  @P4 LOP3.LUT R10, R10, 0x1, RZ, 0xc0, !PT ;  /* 0x000000010a0a4812 */ /* 0x000fe400078ec0ff */
[----:B------:R-:W-:Y:S02]  /*1030*/  @P3 LOP3.LUT R23, R28, 0x1, RZ, 0xc0, !PT ;  /* 0x000000011c173812 */ /* 0x000fe400078ec0ff */
[----:B------:R-:W-:Y:S02]  /*1040*/  @P4 ISETP.NE.U32.AND P2, PT, R10, 0x1, PT ;  /* 0x000000010a00480c */ /* 0x000fe40003f45070 */
[----:B------:R-:W-:Y:S02]  /*1050*/  @P6 SHF.R.U64 R24, R28, 0x8, R29 ;  /* 0x000000081c186819 */ /* 0x000fe4000000121d */
[----:B------:R-:W-:Y:S02]  /*1060*/  @P4 SEL R22, RZ, 0x80, P5 ;  /* 0x00000080ff164807 */ /* 0x000fe40002800000 */
[----:B------:R-:W-:-:S02]  /*1070*/  @P4 ISETP.NE.U32.AND.EX P2, PT, RZ, RZ, PT, P2 ;  /* 0x000000ffff00420c */ /* 0x000fc40003f45120 */
[----:B------:R-:W-:Y:S01]  /*1080*/  @P3 ISETP.EQ.U32.AND P5, PT, R23, 0x1, PT ;  /* 0x000000011700380c */ /* 0x000fe20003fa2070 */
[----:B------:R-:W-:Y:S01]  /*1090*/  IMAD.MOV.U32 R10, RZ, RZ, 0x80 ;  /* 0x00000080ff0a7424 */ /* 0x000fe200078e00ff */
[----:B------:R-:W-:Y:S02]  /*10a0*/  @P6 LOP3.LUT R24, R24, 0x1, RZ, 0xc0, !PT ;  /* 0x0000000118186812 */ /* 0x000fe400078ec0ff */
[----:B------:R-:W-:Y:S02]  /*10b0*/  @P4 SEL R10, R22, RZ, !P2 ;  /* 0x000000ff160a4207 */ /* 0x000fe40005000000 */
[----:B------:R-:W-:Y:S02]  /*10c0*/  SHF.R.U32.HI R22, RZ, 0xa, R12 ;  /* 0x0000000aff167819 */ /* 0x000fe4000001160c */
[----:B------:R-:W-:Y:S02]  /*10d0*/  SHF.R.U32.HI R23, RZ, 0x9, R8 ;  /* 0x00000009ff177819 */ /* 0x000fe40000011608 */
[----:B------:R-:W-:-:S02]  /*10e0*/  @P3 ISETP.EQ.U32.AND.EX P0, PT, RZ, RZ, !P0, P5 ;  /* 0x000000ffff00320c */ /* 0x000fc40004702150 */
[----:B------:R-:W-:Y:S01]  /*10f0*/  @P6 ISETP.NE.U32.AND P2, PT, R24, 0x1, PT ;  /* 0x000000011800680c */ /* 0x000fe20003f45070 */
[----:B------:R-:W-:Y:S01]  /*1100*/  IMAD.MOV.U32 R24, RZ, RZ, 0x1 ;  /* 0x00000001ff187424 */ /* 0x000fe200078e00ff */
[----:B------:R-:W-:Y:S02]  /*1110*/  LOP3.LUT R22, R22, 0x1, RZ, 0xc0, !PT ;  /* 0x0000000116167812 */ /* 0x000fe400078ec0ff */
[----:B------:R-:W-:Y:S02]  /*1120*/  LOP3.LUT R23, R23, 0x1, RZ, 0xc0, !PT ;  /* 0x0000000117177812 */ /* 0x000fe400078ec0ff */
[----:B------:R-:W-:Y:S02]  /*1130*/  @P3 SEL R24, RZ, 0x1, !P0 ;  /* 0x00000001ff183807 */ /* 0x000fe40004000000 */
[----:B------:R-:W-:Y:S02]  /*1140*/  @P6 ISETP.NE.AND P0, PT, R11, 0x2, PT ;  /* 0x000000020b00680c */ /* 0x000fe40003f05270 */
[----:B------:R-:W-:-:S02]  /*1150*/  IADD3 R9, PT, PT, R22, R23, R9 ;  /* 0x0000001716097210 */ /* 0x000fc40007ffe009 */
[----:B------:R-:W-:Y:S02]  /*1160*/  @P6 ISETP.NE.U32.AND.EX P2, PT, RZ, RZ, PT, P2 ;  /* 0x000000ffff00620c */ /* 0x000fe40003f45120 */
[----:B------:R-:W-:Y:S01]  /*1170*/  @P6 SEL R23, RZ, 0x100, P0 ;  /* 0x00000100ff176807 */ /* 0x000fe20000000000 */
[----:B------:R-:W-:Y:S01]  /*1180*/  IMAD.MOV.U32 R11, RZ, RZ, 0x100 ;  /* 0x00000100ff0b7424 */ /* 0x000fe200078e00ff */
[----:B------:R-:W-:Y:S02]  /*1190*/  LOP3.LUT R21, R21, R24, RZ, 0xfc, !PT ;  /* 0x0000001815157212 */ /* 0x000fe400078efcff */
[----:B------:R-:W-:Y:S02]  /*11a0*/  @P6 SEL R11, R23, RZ, !P2 ;  /* 0x000000ff170b6207 */ /* 0x000fe40005000000 */
[----:B------:R-:W-:Y:S02]  /*11b0*/  SHF.R.U32.HI R24, RZ, 0xa, R28 ;  /* 0x0000000aff187819 */ /* 0x000fe4000001161c */
[----:B------:R-:W-:-:S02]  /*11c0*/  SHF.R.U32.HI R23, RZ, 0x9, R7 ;  /* 0x00000009ff177819 */ /* 0x000fc40000011607 */
[----:B------:R-:W-:Y:S02]  /*11d0*/  LOP3.LUT R25, R24, 0x1, RZ, 0xc0, !PT ;  /* 0x0000000118197812 */ /* 0x000fe400078ec0ff */
[----:B------:R-:W-:Y:S02]  /*11e0*/  LOP3.LUT R24, R23, 0x1, RZ, 0xc0, !PT ;  /* 0x0000000117187812 */ /* 0x000fe400078ec0ff */
[----:B------:R-:W-:Y:S02]  /*11f0*/  SHF.R.U32.HI R23, RZ, 0x9, R6 ;  /* 0x00000009ff177819 */ /* 0x000fe40000011606 */
[----:B------:R-:W-:Y:S02]  /*1200*/  IADD3 R9, PT, PT, R25, R9, R24 ;  /* 0x0000000919097210 */ /* 0x000fe40007ffe018 */
[----:B------:R-:W-:-:S04]  /*1210*/  LOP3.LUT R23, R23, 0x1, RZ, 0xc0, !PT ;  /* 0x0000000117177812 */ /* 0x000fc800078ec0ff */
[----:B------:R-:W-:Y:S02]  /*1220*/  IADD3 R0, PT, PT, R0, R9, R23 ;  /* 0x0000000900007210 */ /* 0x000fe40007ffe017 */
[----:B------:R-:W-:-:S04]  /*1230*/  SHF.R.U32.HI R23, RZ, 0xa, R14 ;  /* 0x0000000aff177819 */ /* 0x000fc8000001160e */
[----:B------:R-:W-:-:S05]  /*1240*/  LOP3.LUT R23, R23, 0x1, RZ, 0xc0, !PT ;  /* 0x0000000117177812 */ /* 0x000fca00078ec0ff */
[----:B------:R-:W-:-:S05]  /*1250*/  IMAD.IADD R9, R0, 0x1, R23 ;  /* 0x0000000100097824 */ /* 0x000fca00078e0217 */
[----:B------:R-:W-:Y:S02]  /*1260*/  ISETP.NE.AND P2, PT, R9, 0x3, PT ;  /* 0x000000030900780c */ /* 0x000fe40003f45270 */
[----:B------:R-:W-:-:S11]  /*1270*/  SHF.R.U32.HI R24, RZ, 0xa, R8 ;  /* 0x0000000aff187819 */ /* 0x000fd60000011608 */
[----:B------:R-:W-:-:S04]  /*1280*/  @P2 SHF.R.U64 R0, R28, 0x9, R29 ;  /* 0x000000091c002819 */ /* 0x000fc8000000121d */
[----:B------:R-:W-:-:S04]  /*1290*/  @P2 LOP3.LUT R0, R0, 0x1, RZ, 0xc0, !PT ;  /* 0x0000000100002812 */ /* 0x000fc800078ec0ff */
[----:B------:R-:W-:Y:S02]  /*12a0*/  @P2 ISETP.NE.U32.AND P0, PT, R0, 0x1, PT ;  /* 0x000000010000280c */ /* 0x000fe40003f05070 */
[----:B------:R-:W-:Y:S02]  /*12b0*/  SHF.R.U32.HI R0, RZ, 0xb, R12 ;  /* 0x0000000bff007819 */ /* 0x000fe4000001160c */
[----:B------:R-:W-:Y:S02]  /*12c0*/  LOP3.LUT R25, R24, 0x1, RZ, 0xc0, !PT ;  /* 0x0000000118197812 */ /* 0x000fe400078ec0ff */
[----:B------:R-:W-:Y:S02]  /*12d0*/  LOP3.LUT R0, R0, 0x1, RZ, 0xc0, !PT ;  /* 0x0000000100007812 */ /* 0x000fe400078ec0ff */
[----:B------:R-:W-:Y:S02]  /*12e0*/  @P2 ISETP.NE.AND P3, PT, R9, 0x2, PT ;  /* 0x000000020900280c */ /* 0x000fe40003f65270 */
[----:B------:R-:W-:-:S02]  /*12f0*/  IADD3 R22, PT, PT, R0, R25, R22 ;  /* 0x0000001900167210 */ /* 0x000fc40007ffe016 */
[----:B------:R-:W-:Y:S02]  /*1300*/  LOP3.LUT R25, R20, R21, RZ, 0xfc, !PT ;  /* 0x0000001514197212 */ /* 0x000fe400078efcff */
[----:B------:R-:W-:Y:S02]  /*1310*/  @P2 ISETP.NE.U32.AND.EX P0, PT, RZ, RZ, PT, P0 ;  /* 0x000000ffff00220c */ /* 0x000fe40003f05100 */
[----:B------:R-:W-:Y:S01]  /*1320*/  @P2 SEL R20, RZ, 0x200, P3 ;  /* 0x00000200ff142807 */ /* 0x000fe20001800000 */
[----:B------:R-:W-:Y:S01]  /*1330*/  IMAD.MOV.U32 R9, RZ, RZ, 0x200 ;  /* 0x00000200ff097424 */ /* 0x000fe200078e00ff */
[----:B------:R-:W-:Y:S02]  /*1340*/  SHF.R.U32.HI R21, RZ, 0xb, R28 ;  /* 0x0000000bff157819 */ /* 0x000fe4000001161c */
[----:B------:R-:W-:Y:S02]  /*1350*/  @P2 SEL R9, R20, RZ, !P0 ;  /* 0x000000ff14092207 */ /* 0x000fe40004000000 */
        /* <DEDUP_REMOVED lines=16> */
[----:B------:R-:W-:Y:S02]  /*1460*/  @P2 ISETP.NE.AND P3, PT, R23, 0x2, PT ;  /* 0x000000021700280c */ /* 0x000fe40003f65270 */
[----:B------:R-:W-:Y:S02]  /*1470*/  LOP3.LUT R21, R21, 0x1, RZ, 0xc0, !PT ;  /* 0x0000000115157812 */ /* 0x000fe400078ec0ff */
[----:B------:R-:W-:Y:S02]  /*1480*/  LOP3.LUT R22, R22, 0x1, RZ, 0xc0, !PT ;  /* 0x0000000116167812 */ /* 0x000fe400078ec0ff */
[----:B------:R-:W-:-:S02]  /*1490*/  @P2 ISETP.NE.U32.AND.EX P0, PT, RZ, RZ, PT, P0 ;  /* 0x000000ffff00220c */ /* 0x000fc40003f05100 */
[----:B------:R-:W-:Y:S02]  /*14a0*/  @P2 SEL R23, RZ, 0x400, P3 ;  /* 0x00000400ff172807 */ /* 0x000fe40001800000 */
[----:B------:R-:W-:Y:S02]  /*14b0*/  IADD3 R22, PT, PT, R21, R22, R0 ;  /* 0x0000001615167210 */ /* 0x000fe40007ffe000 */
[----:B------:R-:W-:Y:S01]  /*14c0*/  LOP3.LUT R0, R18, R25, RZ, 0xfc, !PT ;  /* 0x0000001912007212 */ /* 0x000fe200078efcff */
[----:B------:R-:W-:Y:S01]  /*14d0*/  IMAD.MOV.U32 R18, RZ, RZ, 0x400 ;  /* 0x00000400ff127424 */ /* 0x000fe200078e00ff */
[----:B------:R-:W-:Y:S02]  /*14e0*/  @P2 SEL R18, R23, RZ, !P0 ;  /* 0x000000ff17122207 */ /* 0x000fe40004000000 */
[----:B------:R-:W-:Y:S02]  /*14f0*/  SHF.R.U32.HI R24, RZ, 0xc, R28 ;  /* 0x0000000cff187819 */ /* 0x000fe4000001161c */
[----:B------:R-:W-:-:S02]  /*1500*/  SHF.R.U32.HI R23, RZ, 0xb, R7 ;  /* 0x0000000bff177819 */ /* 0x000fc40000011607 */
[----:B------:R-:W-:Y:S02]  /*1510*/  LOP3.LUT R24, R24, 0x1, RZ, 0xc0, !PT ;  /* 0x0000000118187812 */ /* 0x000fe400078ec0ff */
[----:B------:R-:W-:-:S04]  /*1520*/  LOP3.LUT R23, R23, 0x1, RZ, 0xc0, !PT ;  /* 0x0000000117177812 */ /* 0x000fc800078ec0ff */
[----:B------:R-:W-:Y:S02]  /*1530*/  IADD3 R23, PT, PT, R24, R22, R23 ;  /* 0x0000001618177210 */ /* 0x000fe40007ffe017 */
[----:B------:R-:W-:-:S04]  /*1540*/  SHF.R.U32.HI R22, RZ, 0xb, R6 ;  /* 0x0000000bff167819 */ /* 0x000fc80000011606 */
        /* <DEDUP_REMOVED lines=86> */
[----:B------:R-:W-:Y:S02]  /*1ab0*/  @P2 LOP3.LUT R19, R19, 0x1, RZ, 0xc0, !PT ;  /* 0x0000000113132812 */ /* 0x000fe400078ec0ff */
[----:B------:R-:W-:Y:S02]  /*1ac0*/  @P2 ISETP.NE.AND P3, PT, R22, 0x2, PT ;  /* 0x000000021600280c */ /* 0x000fe40003f65270 */
[----:B------:R-:W-:Y:S02]  /*1ad0*/  @P2 ISETP.NE.U32.AND P0, PT, R19, 0x1, PT ;  /* 0x000000011300280c */ /* 0x000fe40003f05070 */
[----:B------:R-:W-:Y:S02]  /*1ae0*/  SHF.R.U32.HI R19, RZ, 0x10, R12 ;  /* 0x00000010ff137819 */ /* 0x000fe4000001160c */
[----:B------:R-:W-:Y:S02]  /*1af0*/  LOP3.LUT R22, R10, R23, RZ, 0xfc, !PT ;  /* 0x000000170a167212 */ /* 0x000fe400078efcff */
[----:B------:R-:W-:-:S02]  /*1b00*/  LOP3.LUT R19, R19, 0x1, RZ, 0xc0, !PT ;  /* 0x0000000113137812 */ /* 0x000fc400078ec0ff */
[----:B------:R-:W-:Y:S02]  /*1b10*/  LOP3.LUT R24, R24, 0x1, RZ, 0xc0, !PT ;  /* 0x0000000118187812 */ /* 0x000fe400078ec0ff */
[----:B------:R-:W-:Y:S02]  /*1b20*/  @P2 ISETP.NE.U32.AND.EX P0, PT, RZ, RZ, PT, P0 ;  /* 0x000000ffff00220c */ /* 0x000fe40003f05100 */
[----:B------:R-:W-:Y:S01]  /*1b30*/  @P2 SEL R23, RZ, 0x4000, P3 ;  /* 0x00004000ff172807 */ /* 0x000fe20001800000 */
[----:B------:R-:W-:Y:S01]  /*1b40*/  IMAD.MOV.U32 R10, RZ, RZ, 0x4000 ;  /* 0x00004000ff0a7424 */ /* 0x000fe200078e00ff */
[----:B------:R-:W-:Y:S02]  /*1b50*/  IADD3 R20, PT, PT, R19, R24, R20 ;  /* 0x0000001813147210 */ /* 0x000fe40007ffe014 */
[----:B------:R-:W-:Y:S02]  /*1b60*/  @P2 SEL R10, R23, RZ, !P0 ;  /* 0x000000ff170a2207 */ /* 0x000fe40004000000 */
[----:B------:R-:W-:-:S02]  /*1b70*/  SHF.R.U32.HI R24, RZ, 0x10, R28 ;  /* 0x00000010ff187819 */ /* 0x000fc4000001161c */
[----:B------:R-:W-:Y:S02]  /*1b80*/  SHF.R.U32.HI R23, RZ, 0xf, R7 ;  /* 0x0000000fff177819 */ /* 0x000fe40000011607 */
        /* <DEDUP_REMOVED lines=16> */
[----:B------:R-:W-:Y:S02]  /*1c90*/  LOP3.LUT R24, R24, 0x1, RZ, 0xc0, !PT ;  /* 0x0000000118187812 */ /* 0x000fe400078ec0ff */
[----:B------:R-:W-:-:S02]  /*1ca0*/  LOP3.LUT R20, R20, 0x1, RZ, 0xc0, !PT ;  /* 0x0000000114147812 */ /* 0x000fc400078ec0ff */
[----:B------:R-:W-:Y:S02]  /*1cb0*/  @P2 ISETP.NE.U32.AND.EX P0, PT, RZ, RZ, PT, P0 ;  /* 0x000000ffff00220c */ /* 0x000fe40003f05100 */
[----:B------:R-:W-:Y:S02]  /*1cc0*/  @P2 SEL R23, RZ, 0x8000, P3 ;  /* 0x00008000ff172807 */ /* 0x000fe40001800000 */
[----:B------:R-:W-:Y:S01]  /*1cd0*/  LOP3.LUT R22, R11, R22, RZ, 0xfc, !PT ;  /* 0x000000160b167212 */ /* 0x000fe200078efcff */
        /* <DEDUP_REMOVED lines=22> */
[----:B------:R-:W-:-:S02]  /*1e40*/  @P2 ISETP.NE.U32.AND.EX P0, PT, RZ, RZ, PT, P0 ;  /* 0x000000ffff00220c */ /* 0x000fc40003f05100 */
[----:B------:R-:W-:Y:S02]  /*1e50*/  @P2 SEL R22, RZ, 0x10000, P3 ;  /* 0x00010000ff162807 */ /* 0x000fe40001800000 */
[----:B------:R-:W-:Y:S02]  /*1e60*/  LOP3.LUT R19, R19, 0x1, RZ, 0xc0, !PT ;  /* 0x0000000113137812 */ /* 0x000fe400078ec0ff */
[----:B------:R-:W-:Y:S01]  /*1e70*/  LOP3.LUT R24, R24, 0x1, RZ, 0xc0, !PT ;  /* 0x0000000118187812 */ /* 0x000fe200078ec0ff */
[----:B------:R-:W-:Y:S01]  /*1e80*/  IMAD.MOV.U32 R9, RZ, RZ, 0x10000 ;  /* 0x00010000ff097424 */ /* 0x000fe200078e00ff */
[----:B------:R-:W-:Y:S02]  /*1e90*/  @P2 SEL R9, R22, RZ, !P0 ;  /* 0x000000ff16092207 */ /* 0x000fe40004000000 */
[----:B------:R-:W-:Y:S02]  /*1ea0*/  IADD3 R20, PT, PT, R19, R24, R20 ;  /* 0x0000001813147210 */ /* 0x000fe40007ffe014 */
[----:B------:R-:W-:-:S02]  /*1eb0*/  SHF.R.U32.HI R22, RZ, 0x11, R7 ;  /* 0x00000011ff167819 */ /* 0x000fc40000011607 */
[----:B------:R-:W-:Y:S02]  /*1ec0*/  SHF.R.U32.HI R24, RZ, 0x12, R28 ;  /* 0x00000012ff187819 */ /* 0x000fe4000001161c */
        /* <DEDUP_REMOVED lines=42> */
[----:B------:R-:W-:Y:S02]  /*2170*/  @P2 ISETP.NE.U32.AND.EX P0, PT, RZ, RZ, PT, P0 ;  /* 0x000000ffff00220c */ /* 0x000fe40003f05100 */
[----:B------:R-:W-:-:S02]  /*2180*/  @P2 SEL R22, RZ, 0x40000, P3 ;  /* 0x00040000ff162807 */ /* 0x000fc40001800000 */
[----:B------:R-:W-:Y:S02]  /*2190*/  LOP3.LUT R19, R19, 0x1, RZ, 0xc0, !PT ;  /* 0x0000000113137812 */ /* 0x000fe400078ec0ff */
[----:B------:R-:W-:Y:S02]  /*21a0*/  LOP3.LUT R24, R24, 0x1, RZ, 0xc0, !PT ;  /* 0x0000000118187812 */ /* 0x000fe400078ec0ff */
[----:B------:R-:W-:Y:S01]  /*21b0*/  LOP3.LUT R23, R0, R23, RZ, 0xfc, !PT ;  /* 0x0000001700177212 */ /* 0x000fe200078efcff */
        /* <DEDUP_REMOVED lines=23> */
[----:B------:R-:W-:Y:S02]  /*2330*/  LOP3.LUT R22, R4, R23, RZ, 0xfc, !PT ;  /* 0x0000001704167212 */ /* 0x000fe400078efcff */
        /* <DEDUP_REMOVED lines=121> */
[----:B------:R-:W-:-:S11]  /*2ad0*/  LOP3.LUT R25, R18, R23, RZ, 0xfc, !PT ;  /* 0x0000001712197212 */ /* 0x000fd600078efcff */
[----:B------:R-:W-:-:S04]  /*2ae0*/  @P2 SHF.R.U64 R19, R28, 0x18, R29 ;  /* 0x000000181c132819 */ /* 0x000fc8000000121d */
[----:B------:R-:W-:Y:S02]  /*2af0*/  @P2 LOP3.LUT R19, R19, 0x1, RZ, 0xc0, !PT ;  /* 0x0000000113132812 */ /* 0x000fe400078ec0ff */
[----:B------:R-:W-:Y:S02]  /*2b00*/  @P2 ISETP.NE.AND P3, PT, R22, 0x2, PT ;  /* 0x000000021600280c */ /* 0x000fe40003f65270 */
[----:B------:R-:W-:Y:S02]  /*2b10*/  @P2 ISETP.NE.U32.AND P0, PT, R19, 0x1, PT ;  /* 0x000000011300280c */ /* 0x000fe40003f05070 */
[----:B------:R-:W-:Y:S02]  /*2b20*/  @P2 SEL R18, RZ, 0x1000000, P3 ;  /* 0x01000000ff122807 */ /* 0x000fe40001800000 */
[----:B------:R-:W-:Y:S01]  /*2b30*/  @P2 ISETP.NE.U32.AND.EX P0, PT, RZ, RZ, PT, P0 ;  /* 0x000000ffff00220c */ /* 0x000fe20003f05100 */
[----:B------:R-:W-:Y:S01]  /*2b40*/  IMAD.MOV.U32 R23, RZ, RZ, 0x1000000 ;  /* 0x01000000ff177424 */ /* 0x000fe200078e00ff */
[----:B------:R-:W-:-:S02]  /*2b50*/  SHF.R.U32.HI R19, RZ, 0x1a, R12 ;  /* 0x0000001aff137819 */ /* 0x000fc4000001160c */
[----:B------:R-:W-:Y:S02]  /*2b60*/  SHF.R.U32.HI R24, RZ, 0x19, R8 ;  /* 0x00000019ff187819 */ /* 0x000fe40000011608 */
[----:B------:R-:W-:Y:S02]  /*2b70*/  @P2 SEL R23, R18, RZ, !P0 ;  /* 0x000000ff12172207 */ /* 0x000fe40004000000 */
[----:B------:R-:W-:Y:S02]  /*2b80*/  SHF.R.U32.HI R18, RZ, 0x19, R7 ;  /* 0x00000019ff127819 */ /* 0x000fe40000011607 */
[----:B------:R-:W-:Y:S02]  /*2b90*/  LOP3.LUT R19, R19, 0x1, RZ, 0xc0, !PT ;  /* 0x0000000113137812 */ /* 0x000fe400078ec0ff */
[----:B------:R-:W-:Y:S02]  /*2ba0*/  LOP3.LUT R24, R24, 0x1, RZ, 0xc0, !PT ;  /* 0x0000000118187812 */ /* 0x000fe400078ec0ff */
[----:B------:R-:W-:-:S02]  /*2bb0*/  SHF.R.U32.HI R22, RZ, 0x1a, R28 ;  /* 0x0000001aff167819 */ /* 0x000fc4000001161c */
[----:B------:R-:W-:Y:S02]  /*2bc0*/  LOP3.LUT R27, R18, 0x1, RZ, 0xc0, !PT ;  /* 0x00000001121b7812 */ /* 0x000fe400078ec0ff */
[----:B------:R-:W-:Y:S02]  /*2bd0*/  IADD3 R20, PT, PT, R19, R24, R20 ;  /* 0x0000001813147210 */ /* 0x000fe40007ffe014 */
        /* <DEDUP_REMOVED lines=61> */
[----:B------:R-:W-:Y:S02]  /*2fb0*/  SHF.R.U32.HI R20, RZ, 0x1d, R12 ;  /* 0x0000001dff147819 */ /* 0x000fe4000001160c */
[----:B------:R-:W-:Y:S02]  /*2fc0*/  SHF.R.U32.HI R22, RZ, 0x1c, R8 ;  /* 0x0000001cff167819 */ /* 0x000fe40000011608 */
[----:B------:R-:W-:Y:S02]  /*2fd0*/  LOP3.LUT R20, R20, 0x1, RZ, 0xc0, !PT ;  /* 0x0000000114147812 */ /* 0x000fe400078ec0ff */
[----:B------:R-:W-:-:S04]  /*2fe0*/  LOP3.LUT R22, R22, 0x1, RZ, 0xc0, !PT ;  /* 0x0000000116167812 */ /* 0x000fc800078ec0ff */
[----:B------:R-:W-:Y:S02]  /*2ff0*/  IADD3 R22, PT, PT, R20, R22, R19 ;  /* 0x0000001614167210 */ /* 0x000fe40007ffe013 */
[----:B------:R-:W-:Y:S02]  /*3000*/  @P4 ISETP.NE.AND P5, PT, R24, 0x2, PT ;  /* 0x000000021800480c */ /* 0x000fe40003fa5270 */
[----:B------:R-:W-:Y:S02]  /*3010*/  SHF.R.U32.HI R24, RZ, 0x1d, R28 ;  /* 0x0000001dff187819 */ /* 0x000fe4000001161c */
[----:B------:R-:W-:Y:S02]  /*3020*/  SHF.R.U32.HI R19, RZ, 0x1c, R7 ;  /* 0x0000001cff137819 */ /* 0x000fe40000011607 */
[----:B------:R-:W-:Y:S02]  /*3030*/  LOP3.LUT R24, R24, 0x1, RZ, 0xc0, !PT ;  /* 0x0000000118187812 */ /* 0x000fe400078ec0ff */
[----:B------:R-:W-:-:S04]  /*3040*/  LOP3.LUT R19, R19, 0x1, RZ, 0xc0, !PT ;  /* 0x0000000113137812 */ /* 0x000fc800078ec0ff */
[----:B------:R-:W-:Y:S02]  /*3050*/  IADD3 R22, PT, PT, R24, R22, R19 ;  /* 0x0000001618167210 */ /* 0x000fe40007ffe013 */
[----:B------:R-:W-:-:S04]  /*3060*/  SHF.R.U32.HI R19, RZ, 0x1c, R6 ;  /* 0x0000001cff137819 */ /* 0x000fc80000011606 */
[----:B------:R-:W-:Y:S02]  /*3070*/  LOP3.LUT R19, R19, 0x1, RZ, 0xc0, !PT ;  /* 0x0000000113137812 */ /* 0x000fe400078ec0ff */
[----:B------:R-:W-:Y:S02]  /*3080*/  SHF.R.U32.HI R25, RZ, 0x1e, R12 ;  /* 0x0000001eff197819 */ /* 0x000fe4000001160c */
[----:B------:R-:W-:Y:S02]  /*3090*/  IADD3 R21, PT, PT, R21, R22, R19 ;  /* 0x0000001615157210 */ /* 0x000fe40007ffe013 */
[----:B------:R-:W-:Y:S02]  /*30a0*/  SHF.R.U32.HI R19, RZ, 0x1d, R8 ;  /* 0x0000001dff137819 */ /* 0x000fe40000011608 */
[----:B------:R-:W-:Y:S02]  /*30b0*/  LOP3.LUT R25, R25, 0x1, RZ, 0xc0, !PT ;  /* 0x0000000119197812 */ /* 0x000fe400078ec0ff */
[----:B------:R-:W-:-:S02]  /*30c0*/  LOP3.LUT R19, R19, 0x1, RZ, 0xc0, !PT ;  /* 0x0000000113137812 */ /* 0x000fc400078ec0ff */
[----:B------:R-:W-:Y:S02]  /*30d0*/  SHF.R.U32.HI R22, RZ, 0x1e, R28 ;  /* 0x0000001eff167819 */ /* 0x000fe4000001161c */
[----:B------:R-:W-:Y:S02]  /*30e0*/  IADD3 R19, PT, PT, R25, R19, R20 ;  /* 0x0000001319137210 */ /* 0x000fe40007ffe014 */
[----:B------:R-:W-:Y:S02]  /*30f0*/  SHF.R.U32.HI R20, RZ, 0x1d, R7 ;  /* 0x0000001dff147819 */ /* 0x000fe40000011607 */
[----:B------:R-:W-:Y:S02]  /*3100*/  LOP3.LUT R22, R22, 0x1, RZ, 0xc0, !PT ;  /* 0x0000000116167812 */ /* 0x000fe400078ec0ff */
[----:B------:R-:W-:-:S04]  /*3110*/  LOP3.LUT R20, R20, 0x1, RZ, 0xc0, !PT ;  /* 0x0000000114147812 */ /* 0x000fc800078ec0ff */
[----:B------:R-:W-:Y:S02]  /*3120*/  IADD3 R27, PT, PT, R22, R19, R20 ;  /* 0x00000013161b7210 */ /* 0x000fe40007ffe014 */
[----:B------:R-:W-:Y:S02]  /*3130*/  LOP3.LUT R19, R17, R18, RZ, 0xfc, !PT ;  /* 0x0000001211137212 */ /* 0x000fe400078efcff */
[----:B------:R-:W-:Y:S02]  /*3140*/  SHF.R.U32.HI R20, RZ, 0x1d, R14 ;  /* 0x0000001dff147819 */ /* 0x000fe4000001160e */
[----:B------:R-:W-:Y:S02]  /*3150*/  SHF.R.U32.HI R17, RZ, 0x1d, R6 ;  /* 0x0000001dff117819 */ /* 0x000fe40000011606 */
[----:B------:R-:W-:Y:S02]  /*3160*/  LOP3.LUT R20, R20, 0x1, RZ, 0xc0, !PT ;  /* 0x0000000114147812 */ /* 0x000fe400078ec0ff */
[----:B------:R-:W-:-:S04]  /*3170*/  LOP3.LUT R17, R17, 0x1, RZ, 0xc0, !PT ;  /* 0x0000000111117812 */ /* 0x000fc800078ec0ff */
[----:B------:R-:W-:Y:S02]  /*3180*/  IADD3 R18, PT, PT, R20, R27, R17 ;  /* 0x0000001b14127210 */ /* 0x000fe40007ffe011 */
[----:B------:R-:W-:Y:S02]  /*3190*/  SHF.R.U32.HI R17, RZ, 0x1e, R8 ;  /* 0x0000001eff117819 */ /* 0x000fe40000011608 */
[----:B------:R-:W-:Y:S02]  /*31a0*/  SHF.R.U32.HI R27, RZ, 0x1f, R12 ;  /* 0x0000001fff1b7819 */ /* 0x000fe4000001160c */
[----:B------:R-:W-:Y:S02]  /*31b0*/  LOP3.LUT R22, R17, 0x1, RZ, 0xc0, !PT ;  /* 0x0000000111167812 */ /* 0x000fe400078ec0ff */
[----:B------:R-:W-:Y:S02]  /*31c0*/  SHF.R.U32.HI R17, RZ, 0x1e, R7 ;  /* 0x0000001eff117819 */ /* 0x000fe40000011607 */
[----:B------:R-:W-:-:S02]  /*31d0*/  IADD3 R22, PT, PT, R27, R22, R25 ;  /* 0x000000161b167210 */ /* 0x000fc40007ffe019 */
[----:B------:R-:W-:Y:S01]  /*31e0*/  LOP3.LUT R17, R17, 0x1, RZ, 0xc0, !PT ;  /* 0x0000000111117812 */ /* 0x000fe200078ec0ff */
[----:B------:R-:W-:Y:S01]  /*31f0*/  IMAD.IADD R21, R21, 0x1, R20 ;  /* 0x0000000115157824 */ /* 0x000fe200078e0214 */
[----:B------:R-:W-:Y:S02]  /*3200*/  LEA.HI R25, R8, R27, RZ, 0x1 ;  /* 0x0000001b08197211 */ /* 0x000fe400078f08ff */
[----:B------:R-:W-:Y:S01]  /*3210*/  SHF.R.U32.HI R8, RZ, 0x1e, R14 ;  /* 0x0000001eff087819 */ /* 0x000fe2000001160e */
[----:B------:R-:W-:Y:S01]  /*3220*/  IMAD.IADD R17, R22, 0x1, R17 ;  /* 0x0000000116117824 */ /* 0x000fe200078e0211 */
[----:B------:R-:W-:Y:S02]  /*3230*/  SHF.R.U32.HI R20, RZ, 0x1e, R6 ;  /* 0x0000001eff147819 */ /* 0x000fe40000011606 */
[----:B------:R-:W-:Y:S02]  /*3240*/  LOP3.LUT R27, R8, 0x1, RZ, 0xc0, !PT ;  /* 0x00000001081b7812 */ /* 0x000fe400078ec0ff */
[----:B------:R-:W-:-:S02]  /*3250*/  LOP3.LUT R20, R20, 0x1, RZ, 0xc0, !PT ;  /* 0x0000000114147812 */ /* 0x000fc400078ec0ff */
[----:B------:R-:W-:Y:S02]  /*3260*/  LEA.HI R17, R28, R17, RZ, 0x1 ;  /* 0x000000111c117211 */ /* 0x000fe400078f08ff */
[----:B------:R-:W-:Y:S02]  /*3270*/  LOP3.LUT R8, R13, 0x1, RZ, 0xc0, !PT ;  /* 0x000000010d087812 */ /* 0x000fe400078ec0ff */
[----:B------:R-:W-:Y:S02]  /*3280*/  IADD3 R17, PT, PT, R27, R17, R20 ;  /* 0x000000111b117210 */ /* 0x000fe40007ffe014 */
[----:B------:R-:W-:Y:S01]  /*3290*/  LOP3.LUT R20, R10, R19, RZ, 0xfc, !PT ;  /* 0x000000130a147212 */ /* 0x000fe200078efcff */
[----:B------:R-:W-:Y:S01]  /*32a0*/  IMAD.IADD R10, R25, 0x1, R8 ;  /* 0x00000001190a7824 */ /* 0x000fe200078e0208 */
[----:B------:R-:W-:Y:S02]  /*32b0*/  ISETP.NE.AND P2, PT, R21, 0x3, PT ;  /* 0x000000031500780c */ /* 0x000fe40003f45270 */
[----:B------:R-:W-:-:S02]  /*32c0*/  @P4 SHF.R.U64 R19, R28, 0x1b, R29 ;  /* 0x0000001b1c134819 */ /* 0x000fc4000000121d */
[----:B------:R-:W-:Y:S02]  /*32d0*/  LEA.HI R10, R7, R10, RZ, 0x1 ;  /* 0x0000000a070a7211 */ /* 0x000fe400078f08ff */
[----:B------:R-:W-:Y:S01]  /*32e0*/  LOP3.LUT R7, R29, 0x1, RZ, 0xc0, !PT ;  /* 0x000000011d077812 */ /* 0x000fe200078ec0ff */
[----:B------:R-:W-:Y:S01]  /*32f0*/  IMAD.IADD R18, R18, 0x1, R27 ;  /* 0x0000000112127824 */ /* 0x000fe200078e021b */
[----:B------:R-:W-:-:S03]  /*3300*/  @P4 LOP3.LUT R19, R19, 0x1, RZ, 0xc0, !PT ;  /* 0x0000000113134812 */ /* 0x000fc600078ec0ff */
[----:B------:R-:W-:Y:S01]  /*3310*/  IMAD.IADD R25, R10, 0x1, R7 ;  /* 0x000000010a197824 */ /* 0x000fe200078e0207 */
[----:B------:R-:W-:Y:S02]  /*3320*/  @P4 ISETP.NE.U32.AND P0, PT, R19, 0x1, PT ;  /* 0x000000011300480c */ /* 0x000fe40003f05070 */
[----:B------:R-:W-:Y:S02]  /*3330*/  ISETP.NE.AND P3, PT, R18, 0x3, PT ;  /* 0x000000031200780c */ /* 0x000fe40003f65270 */
[----:B------:R-:W-:Y:S02]  /*3340*/  LOP3.LUT R20, R11, R20, RZ, 0xfc, !PT ;  /* 0x000000140b147212 */ /* 0x000fe400078efcff */
[----:B------:R-:W-:Y:S02]  /*3350*/  @P2 ISETP.NE.AND P6, PT, R21, 0x2, PT ;  /* 0x000000021500280c */ /* 0x000fe40003fc5270 */
[----:B------:R-:W-:Y:S02]  /*3360*/  @P2 SHF.R.U64 R11, R28, 0x1c, R29 ;  /* 0x0000001c1c0b2819 */ /* 0x000fe4000000121d */
[----:B------:R-:W-:-:S02]  /*3370*/  @P4 SEL R21, RZ, 0x8000000, P5 ;  /* 0x08000000ff154807 */ /* 0x000fc40002800000 */
[----:B------:R-:W-:Y:S02]  /*3380*/  @P4 ISETP.NE.U32.AND.EX P0, PT, RZ, RZ, PT, P0 ;  /* 0x000000ffff00420c */ /* 0x000fe40003f05100 */
[----:B------:R-:W-:Y:S02]  /*3390*/  LEA.HI R25, R6, R25, RZ, 0x1 ;  /* 0x0000001906197211 */ /* 0x000fe400078f08ff */
[--C-:B------:R-:W-:Y:S01]  /*33a0*/  SHF.L.U64.HI R6, R12, 0x1, R13.reuse ;  /* 0x000000010c067819 */ /* 0x100fe2000001020d */
[----:B------:R-:W-:Y:S01]  /*33b0*/  IMAD.MOV.U32 R19, RZ, RZ, 0x8000000 ;  /* 0x08000000ff137424 */ /* 0x000fe200078e00ff */
[----:B------:R-:W-:Y:S01]  /*33c0*/  @P2 LOP3.LUT R10, R11, 0x1, RZ, 0xc0, !PT ;  /* 0x000000010b0a2812 */ /* 0x000fe200078ec0ff */
[----:B------:R-:W-:Y:S01]  /*33d0*/  UMOV UR4, URZ ;  /* 0x000000ff00047c82 */ /* 0x000fe20008000000 */
[----:B------:R-:W-:Y:S02]  /*33e0*/  @P4 SEL R19, R21, RZ, !P0 ;  /* 0x000000ff15134207 */ /* 0x000fe40004000000 */
[----:B------:R-:W-:-:S02]  /*33f0*/  SHF.R.U32.HI R21, RZ, 0x1, R13 ;  /* 0x00000001ff157819 */ /* 0x000fc4000001160d */
[----:B------:R-:W-:Y:S02]  /*3400*/  LOP3.LUT R6, R6, UR4, RZ, 0xfc, !PT ;  /* 0x0000000406067c12 */ /* 0x000fe4000f8efcff */
[----:B------:R-:W-:Y:S02]  /*3410*/  @P2 ISETP.NE.U32.AND P0, PT, R10, 0x1, PT ;  /* 0x000000010a00280c */ /* 0x000fe40003f05070 */
[----:B------:R-:W-:Y:S01]  /*3420*/  LOP3.LUT R10, R9, R20, RZ, 0xfc, !PT ;  /* 0x00000014090a7212 */ /* 0x000fe200078efcff */
[----:B------:R-:W-:Y:S01]  /*3430*/  UMOV UR6, URZ ;  /* 0x000000ff00067c82 */ /* 0x000fe20008000000 */
[----:B------:R-:W-:Y:S01]  /*3440*/  LOP3.LUT R21, R21, 0x1, RZ, 0xc0, !PT ;  /* 0x0000000115157812 */ /* 0x000fe200078ec0ff */
[----:B------:R-:W-:Y:S01]  /*3450*/  UMOV UR5, URZ ;  /* 0x000000ff00057c82 */ /* 0x000fe20008000000 */
[----:B------:R-:W-:Y:S02]  /*3460*/  LOP3.LUT R9, R6, 0x1, RZ, 0xc0, !PT ;  /* 0x0000000106097812 */ /* 0x000fe400078ec0ff */
[----:B------:R-:W-:-:S02]  /*3470*/  @P3 ISETP.NE.AND P5, PT, R18, 0x2, PT ;  /* 0x000000021200380c */ /* 0x000fc40003fa5270 */
[C-C-:B------:R-:W-:Y:S02]  /*3480*/  SHF.L.U64.HI R12, R28.reuse, 0x1, R29.reuse ;  /* 0x000000011c0c7819 */ /* 0x140fe4000001021d */
[--C-:B------:R-:W-:Y:S01]  /*3490*/  SHF.R.U32.HI R11, RZ, 0x1, R29.reuse ;  /* 0x00000001ff0b7819 */ /* 0x100fe2000001161d */
[----:B------:R-:W-:Y:S01]  /*34a0*/  ULOP3.LUT UR6, UR4, UR5, UR6, 0xfe, !UPT ;  /* 0x0000000504067292 */ /* 0x000fe2000f8efe06 */
[----:B------:R-:W-:Y:S02]  /*34b0*/  @P3 SHF.R.U64 R18, R28, 0x1d, R29 ;  /* 0x0000001d1c123819 */ /* 0x000fe4000000121d */
[----:B------:R-:W-:Y:S02]  /*34c0*/  IADD3 R8, PT, PT, R21, R9, R8 ;  /* 0x0000000915087210 */ /* 0x000fe40007ffe008 */
[----:B------:R-:W-:Y:S02]  /*34d0*/  LOP3.LUT R12, R12, UR4, RZ, 0xfc, !PT ;  /* 0x000000040c0c7c12 */ /* 0x000fe4000f8efcff */
[----:B------:R-:W-:Y:S01]  /*34e0*/  LOP3.LUT R9, R11, 0x1, RZ, 0xc0, !PT ;  /* 0x000000010b097812 */ /* 0x000fe200078ec0ff */
[----:B------:R-:W-:Y:S01]  /*34f0*/  ULOP3.LUT UR10, UR4, UR5, UR6, 0xfe, !UPT ;  /* 0x00000005040a7292 */ /* 0x000fe2000f8efe06 */
[----:B------:R-:W-:-:S02]  /*3500*/  @P3 LOP3.LUT R11, R18, 0x1, RZ, 0xc0, !PT ;  /* 0x00000001120b3812 */ /* 0x000fc400078ec0ff */
[----:B------:R-:W-:Y:S01]  /*3510*/  LOP3.LUT R27, R12, 0x1, RZ, 0xc0, !PT ;  /* 0x000000010c1b7812 */ /* 0x000fe200078ec0ff */
[----:B------:R-:W-:Y:S01]  /*3520*/  ULOP3.LUT UR10, UR4, UR5, UR10, 0xfe, !UPT ;  /* 0x00000005040a7292 */ /* 0x000fe2000f8efe0a */
[----:B------:R-:W-:Y:S02]  /*3530*/  @P3 ISETP.NE.U32.AND P4, PT, R11, 0x1, PT ;  /* 0x000000010b00380c */ /* 0x000fe40003f85070 */
[----:B------:R-:W-:Y:S02]  /*3540*/  SHF.L.U64.HI R11, R14, 0x1, R15 ;  /* 0x000000010e0b7819 */ /* 0x000fe4000001020f */
[----:B------:R-:W-:Y:S01]  /*3550*/  IADD3 R27, PT, PT, R9, R8, R27 ;  /* 0x00000008091b7210 */ /* 0x000fe20007ffe01b */
[----:B------:R-:W-:Y:S01]  /*3560*/  ULOP3.LUT UR10, UR4, UR5, UR10, 0xfe, !UPT ;  /* 0x00000005040a7292 */ /* 0x000fe2000f8efe0a */
[----:B------:R-:W-:Y:S02]  /*3570*/  @P2 ISETP.NE.U32.AND.EX P0, PT, RZ, RZ, PT, P0 ;  /* 0x000000ffff00220c */ /* 0x000fe40003f05100 */
[----:B------:R-:W-:-:S02]  /*3580*/  @P2 SEL R8, RZ, 0x10000000, P6 ;  /* 0x10000000ff082807 */ /* 0x000fc40003000000 */
[----:B------:R-:W-:Y:S01]  /*3590*/  LOP3.LUT R11, R11, UR4, RZ, 0xfc, !PT ;  /* 0x000000040b0b7c12 */ /* 0x000fe2000f8efcff */
[----:B------:R-:W-:Y:S01]  /*35a0*/  IMAD.MOV.U32 R18, RZ, RZ, 0x10000000 ;  /* 0x10000000ff127424 */ /* 0x000fe200078e00ff */
[----:B------:R-:W-:Y:S01]  /*35b0*/  LOP3.LUT R23, R23, R10, RZ, 0xfc, !PT ;  /* 0x0000000a17177212 */ /* 0x000fe200078efcff */
[----:B------:R-:W-:Y:S01]  /*35c0*/  ULOP3.LUT UR10, UR4, UR5, UR10, 0xfe, !UPT ;  /* 0x00000005040a7292 */ /* 0x000fe2000f8efe0a */
[----:B------:R-:W-:Y:S02]  /*35d0*/  @P2 SEL R18, R8, RZ, !P0 ;  /* 0x000000ff08122207 */ /* 0x000fe40004000000 */
[----:B------:R-:W-:Y:S02]  /*35e0*/  LOP3.LUT R8, R15, 0x1, RZ, 0xc0, !PT ;  /* 0x000000010f087812 */ /* 0x000fe400078ec0ff */
[----:B------:R-:W-:Y:S01]  /*35f0*/  LOP3.LUT R10, R11, 0x1, RZ, 0xc0, !PT ;  /* 0x000000010b0a7812 */ /* 0x000fe200078ec0ff */
[----:B------:R-:W-:-:S03]  /*3600*/  ULOP3.LUT UR10, UR4, UR5, UR10, 0xfe, !UPT ;  /* 0x00000005040a7292 */ /* 0x000fc6000f8efe0a */
[----:B------:R-:W-:Y:S02]  /*3610*/  IADD3 R27, PT, PT, R8, R27, R10 ;  /* 0x0000001b081b7210 */ /* 0x000fe40007ffe00a */
[----:B------:R-:W-:Y:S01]  /*3620*/  SHF.R.U32.HI R10, RZ, 0x1, R15 ;  /* 0x00000001ff0a7819 */ /* 0x000fe2000001160f */
[----:B------:R-:W-:-:S03]  /*3630*/  ULOP3.LUT UR10, UR4, UR5, UR10, 0xfe, !UPT ;  /* 0x00000005040a7292 */ /* 0x000fc6000f8efe0a */
[----:B------:R-:W-:Y:S01]  /*3640*/  LOP3.LUT R10, R10, 0x1, RZ, 0xc0, !PT ;  /* 0x000000010a0a7812 */ /* 0x000fe200078ec0ff */
[----:B------:R-:W-:-:S04]  /*3650*/  ULOP3.LUT UR10, UR4, UR5, UR10, 0xfe, !UPT ;  /* 0x00000005040a7292 */ /* 0x000fc8000f8efe0a */
[----:B------:R-:W-:Y:S01]  /*3660*/  IMAD.IADD R27, R27, 0x1, R10 ;  /* 0x000000011b1b7824 */ /* 0x000fe200078e020a */
[----:B------:R-:W-:-:S04]  /*3670*/  ULOP3.LUT UR10, UR4, UR5, UR10, 0xfe, !UPT ;  /* 0x00000005040a7292 */ /* 0x000fc8000f8efe0a */
[----:B------:R-:W-:Y:S01]  /*3680*/  ISETP.NE.AND P2, PT, R27, 0x3, PT ;  /* 0x000000031b00780c */ /* 0x000fe20003f45270 */
[----:B------:R-:W-:Y:S01]  /*3690*/  ULOP3.LUT UR10, UR4, UR5, UR10, 0xfe, !UPT ;  /* 0x00000005040a7292 */ /* 0x000fe2000f8efe0a */
[----:B------:R-:W-:-:S03]  /*36a0*/  UMOV UR7, URZ ;  /* 0x000000ff00077c82 */ /* 0x000fc60008000000 */
[----:B------:R-:W-:Y:S01]  /*36b0*/  ULOP3.LUT UR10, UR5, UR7, UR10, 0xfe, !UPT ;  /* 0x00000007050a7292 */ /* 0x000fe2000f8efe0a */
[----:B------:R-:W-:-:S03]  /*36c0*/  UMOV UR6, URZ ;  /* 0x000000ff00067c82 */ /* 0x000fc60008000000 */
[----:B------:R-:W-:-:S04]  /*36d0*/  ULOP3.LUT UR10, UR4, UR6, UR10, 0xfe, !UPT ;  /* 0x00000006040a7292 */ /* 0x000fc8000f8efe0a */
[----:B------:R-:W-:Y:S01]  /*36e0*/  @P2 ISETP.NE.U32.AND P0, PT, R7, 0x1, PT ;  /* 0x000000010700280c */ /* 0x000fe20003f05070 */
[----:B------:R-:W-:Y:S01]  /*36f0*/  ULOP3.LUT UR7, UR5, UR7, UR10, 0xfe, !UPT ;  /* 0x0000000705077292 */ /* 0x000fe2000f8efe0a */
[----:B------:R-:W-:Y:S02]  /*3700*/  @P2 ISETP.NE.AND P6, PT, R27, 0x2, PT ;  /* 0x000000021b00280c */ /* 0x000fe40003fc5270 */
[----:B------:R-:W-:Y:S01]  /*3710*/  @P2 ISETP.NE.U32.AND.EX P0, PT, RZ, RZ, PT, P0 ;  /* 0x000000ffff00220c */ /* 0x000fe20003f05100 */
[----:B------:R-:W-:Y:S01]  /*3720*/  ULOP3.LUT UR6, UR4, UR6, UR7, 0xfe, !UPT ;  /* 0x0000000604067292 */ /* 0x000fe2000f8efe07 */
[----:B------:R-:W-:Y:S01]  /*3730*/  @P2 SEL R7, RZ, 0x1, P6 ;  /* 0x00000001ff072807 */ /* 0x000fe20003000000 */
[----:B------:R-:W-:Y:S02]  /*3740*/  IMAD.MOV.U32 R22, RZ, RZ, 0x1 ;  /* 0x00000001ff167424 */ /* 0x000fe400078e00ff */
[----:B------:R-:W-:Y:S01]  /*3750*/  ULOP3.LUT UR4, UR4, UR5, UR6, 0xfe, !UPT ;  /* 0x0000000504047292 */ /* 0x000fe2000f8efe06 */
[----:B------:R-:W-:Y:S01]  /*3760*/  @P2 SEL R22, R7, RZ, !P0 ;  /* 0x000000ff07162207 */ /* 0x000fe20004000000 */
[----:B------:R-:W-:Y:S01]  /*3770*/  IMAD.MOV.U32 R7, RZ, RZ, RZ ;  /* 0x000000ffff077224 */ /* 0x000fe200078e00ff */
[----:B------:R-:W-:-:S04]  /*3780*/  SHF.R.U32.HI R20, RZ, 0x2, R13 ;  /* 0x00000002ff147819 */ /* 0x000fc8000001160d */
[----:B------:R-:W-:Y:S02]  /*3790*/  LOP3.LUT R22, R22, UR4, R7, 0xfe, !PT ;  /* 0x0000000416167c12 */ /* 0x000fe4000f8efe07 */
[----:B------:R-:W-:Y:S02]  /*37a0*/  SHF.R.U32.HI R7, RZ, 0x1, R6 ;  /* 0x00000001ff077819 */ /* 0x000fe40000011606 */
[----:B------:R-:W-:Y:S02]  /*37b0*/  LOP3.LUT R20, R20, 0x1, RZ, 0xc0, !PT ;  /* 0x0000000114147812 */ /* 0x000fe400078ec0ff */
[----:B------:R-:W-:-:S04]  /*37c0*/  LOP3.LUT R7, R7, 0x1, RZ, 0xc0, !PT ;  /* 0x0000000107077812 */ /* 0x000fc800078ec0ff */
[----:B------:R-:W-:Y:S02]  /*37d0*/  IADD3 R24, PT, PT, R20, R7, R21 ;  /* 0x0000000714187210 */ /* 0x000fe40007ffe015 */
[----:B------:R-:W-:Y:S02]  /*37e0*/  SHF.R.U32.HI R7, RZ, 0x2, R29 ;  /* 0x00000002ff077819 */ /* 0x000fe4000001161d */
        /* <DEDUP_REMOVED lines=10> */
[----:B------:R-:W-:-:S13]  /*3890*/  ISETP.NE.AND P2, PT, R21, 0x3, PT ;  /* 0x000000031500780c */ /* 0x000fda0003f45270 */
[----:B------:R-:W-:Y:S02]  /*38a0*/  @P2 ISETP.NE.U32.AND P0, PT, R9, 0x1, PT ;  /* 0x000000010900280c */ /* 0x000fe40003f05070 */
[----:B------:R-:W-:Y:S02]  /*38b0*/  @P2 ISETP.NE.AND P6, PT, R21, 0x2, PT ;  /* 0x000000021500280c */ /* 0x000fe40003fc5270 */
[----:B------:R-:W-:Y:S02]  /*38c0*/  @P2 ISETP.NE.U32.AND.EX P0, PT, RZ, RZ, PT, P0 ;  /* 0x000000ffff00220c */ /* 0x000fe40003f05100 */
[----:B------:R-:W-:Y:S01]  /*38d0*/  @P2 SEL R21, RZ, 0x2, P6 ;  /* 0x00000002ff152807 */ /* 0x000fe20003000000 */
[----:B------:R-:W-:-:S03]  /*38e0*/  IMAD.MOV.U32 R9, RZ, RZ, 0x2 ;  /* 0x00000002ff097424 */ /* 0x000fc600078e00ff */
[----:B------:R-:W-:Y:S02]  /*38f0*/  @P2 SEL R9, R21, RZ, !P0 ;  /* 0x000000ff15092207 */ /* 0x000fe40004000000 */
[----:B------:R-:W-:Y:S02]  /*3900*/  SHF.R.U32.HI R21, RZ, 0x3, R13 ;  /* 0x00000003ff157819 */ /* 0x000fe4000001160d */
[----:B------:R-:W-:Y:S02]  /*3910*/  LOP3.LUT R22, R9, R22, RZ, 0xfc, !PT ;  /* 0x0000001609167212 */ /* 0x000fe400078efcff */
[----:B------:R-:W-:Y:S02]  /*3920*/  SHF.R.U32.HI R9, RZ, 0x2, R6 ;  /* 0x00000002ff097819 */ /* 0x000fe40000011606 */
[----:B------:R-:W-:Y:S02]  /*3930*/  LOP3.LUT R21, R21, 0x1, RZ, 0xc0, !PT ;  /* 0x0000000115157812 */ /* 0x000fe400078ec0ff */
[----:B------:R-:W-:-:S02]  /*3940*/  LOP3.LUT R9, R9, 0x1, RZ, 0xc0, !PT ;  /* 0x0000000109097812 */ /* 0x000fc400078ec0ff */
[----:B------:R-:W-:Y:S02]  /*3950*/  SHF.R.U32.HI R24, RZ, 0x2, R12 ;  /* 0x00000002ff187819 */ /* 0x000fe4000001160c */
[----:B------:R-:W-:Y:S02]  /*3960*/  IADD3 R20, PT, PT, R21, R9, R20 ;  /* 0x0000000915147210 */ /* 0x000fe40007ffe014 */
[----:B------:R-:W-:Y:S02]  /*3970*/  SHF.R.U32.HI R9, RZ, 0x3, R29 ;  /* 0x00000003ff097819 */ /* 0x000fe4000001161d */
[----:B------:R-:W-:Y:S02]  /*3980*/  LEA.HI R25, R14, R25, RZ, 0x1 ;  /* 0x000000190e197211 */ /* 0x000fe400078f08ff */
[----:B------:R-:W-:Y:S02]  /*3990*/  LOP3.LUT R9, R9, 0x1, RZ, 0xc0, !PT ;  /* 0x0000000109097812 */ /* 0x000fe400078ec0ff */
[----:B------:R-:W-:Y:S01]  /*39a0*/  LOP3.LUT R24, R24, 0x1, RZ, 0xc0, !PT ;  /* 0x0000000118187812 */ /* 0x000fe200078ec0ff */
[----:B------:R-:W-:-:S03]  /*39b0*/  IMAD.IADD R8, R25, 0x1, R8 ;  /* 0x0000000119087824 */ /* 0x000fc600078e0208 */
        /* <DEDUP_REMOVED lines=385> */
[----:B------:R-:W-:Y:S02]  /*51d0*/  SHF.R.U32.HI R10, RZ, 0x12, R11 ;  /* 0x00000012ff0a7819 */ /* 0x000fe4000001160b */
[----:B------:R-:W-:Y:S02]  /*51e0*/  SHF.R.U32.HI R24, RZ, 0x13, R15 ;  /* 0x00000013ff187819 */ /* 0x000fe4000001160f */
[----:B------:R-:W-:Y:S02]  /*51f0*/  LOP3.LUT R10, R10, 0x1, RZ, 0xc0, !PT ;  /* 0x000000010a0a7812 */ /* 0x000fe400078ec0ff */
[----:B------:R-:W-:Y:S02]  /*5200*/  LOP3.LUT R24, R24, 0x1, RZ, 0xc0, !PT ;  /* 0x0000000118187812 */ /* 0x000fe400078ec0ff */
[----:B------:R-:W-:-:S05]  /*5210*/  IADD3 R25, PT, PT, R20, R25, R10 ;  /* 0x0000001914197210 */ /* 0x000fca0007ffe00a */
        /* <DEDUP_REMOVED lines=25> */
[----:B------:R-:W-:Y:S01]  /*53b0*/  ISETP.NE.AND P2, PT, R21, 0x3, PT ;  /* 0x000000031500780c */ /* 0x000fe20003f45270 */
[----:B------:R-:W-:-:S12]  /*53c0*/  IMAD.MOV.U32 R25, RZ, RZ, 0x80000 ;  /* 0x00080000ff197424 */ /* 0x000fd800078e00ff */
[----:B------:R-:W-:Y:S02]  /*53d0*/  @P2 ISETP.NE.U32.AND P0, PT, R9, 0x1, PT ;  /* 0x000000010900280c */ /* 0x000fe40003f05070 */
[----:B------:R-:W-:Y:S02]  /*53e0*/  @P2 ISETP.NE.AND P6, PT, R21, 0x2, PT ;  /* 0x000000021500280c */ /* 0x000fe40003fc5270 */
[----:B------:R-:W-:Y:S02]  /*53f0*/  @P2 ISETP.NE.U32.AND.EX P0, PT, RZ, RZ, PT, P0 ;  /* 0x000000ffff00220c */ /* 0x000fe40003f05100 */
[----:B------:R-:W-:Y:S02]  /*5400*/  @P2 SEL R9, RZ, 0x80000, P6 ;  /* 0x00080000ff092807 */ /* 0x000fe40003000000 */
[----:B------:R-:W-:Y:S02]  /*5410*/  SHF.R.U32.HI R21, RZ, 0x14, R6 ;  /* 0x00000014ff157819 */ /* 0x000fe40000011606 */
[----:B------:R-:W-:-:S02]  /*5420*/  @P2 SEL R25, R9, RZ, !P0 ;  /* 0x000000ff09192207 */ /* 0x000fc40004000000 */
[----:B------:R-:W-:Y:S02]  /*5430*/  SHF.R.U32.HI R9, RZ, 0x15, R13 ;  /* 0x00000015ff097819 */ /* 0x000fe4000001160d */
[----:B------:R-:W-:Y:S02]  /*5440*/  LOP3.LUT R21, R21, 0x1, RZ, 0xc0, !PT ;  /* 0x0000000115157812 */ /* 0x000fe400078ec0ff */
[----:B------:R-:W-:Y:S02]  /*5450*/  LOP3.LUT R9, R9, 0x1, RZ, 0xc0, !PT ;  /* 0x0000000109097812 */ /* 0x000fe400078ec0ff */
[----:B------:R-:W-:Y:S02]  /*5460*/  SHF.R.U32.HI R24, RZ, 0x14, R12 ;  /* 0x00000014ff187819 */ /* 0x000fe4000001160c */
[----:B------:R-:W-:Y:S02]  /*5470*/  IADD3 R10, PT, PT, R9, R21, R10 ;  /* 0x00000015090a7210 */ /* 0x000fe40007ffe00a */
[----:B------:R-:W-:-:S02]  /*5480*/  SHF.R.U32.HI R21, RZ, 0x15, R29 ;  /* 0x00000015ff157819 */ /* 0x000fc4000001161d */
        /* <DEDUP_REMOVED lines=9> */
[----:B------:R-:W-:Y:S02]  /*5520*/  ISETP.NE.AND P2, PT, R27, 0x3, PT ;  /* 0x000000031b00780c */ /* 0x000fe40003f45270 */
[----:B------:R-:W-:Y:S02]  /*5530*/  SHF.R.U32.HI R10, RZ, 0x16, R13 ;  /* 0x00000016ff0a7819 */ /* 0x000fe4000001160d */
[----:B------:R-:W-:Y:S02]  /*5540*/  SHF.R.U32.HI R26, RZ, 0x15, R6 ;  /* 0x00000015ff1a7819 */ /* 0x000fe40000011606 */
[----:B------:R-:W-:Y:S02]  /*5550*/  LOP3.LUT R10, R10, 0x1, RZ, 0xc0, !PT ;  /* 0x000000010a0a7812 */ /* 0x000fe400078ec0ff */
[----:B------:R-:W-:-:S05]  /*5560*/  LOP3.LUT R26, R26, 0x1, RZ, 0xc0, !PT ;  /* 0x000000011a1a7812 */ /* 0x000fca00078ec0ff */
[----:B------:R-:W-:Y:S02]  /*5570*/  @P2 ISETP.NE.U32.AND P0, PT, R7, 0x1, PT ;  /* 0x000000010700280c */ /* 0x000fe40003f05070 */
[----:B------:R-:W-:Y:S02]  /*5580*/  @P2 ISETP.NE.AND P6, PT, R27, 0x2, PT ;  /* 0x000000021b00280c */ /* 0x000fe40003fc5270 */
[----:B------:R-:W-:Y:S02]  /*5590*/  @P2 ISETP.NE.U32.AND.EX P0, PT, RZ, RZ, PT, P0 ;  /* 0x000000ffff00220c */ /* 0x000fe40003f05100 */
[----:B------:R-:W-:Y:S01]  /*55a0*/  @P2 SEL R7, RZ, 0x100000, P6 ;  /* 0x00100000ff072807 */ /* 0x000fe20003000000 */
[----:B------:R-:W-:Y:S01]  /*55b0*/  IMAD.MOV.U32 R22, RZ, RZ, 0x100000 ;  /* 0x00100000ff167424 */ /* 0x000fe200078e00ff */
[----:B------:R-:W-:Y:S02]  /*55c0*/  IADD3 R26, PT, PT, R10, R26, R9 ;  /* 0x0000001a0a1a7210 */ /* 0x000fe40007ffe009 */
[----:B------:R-:W-:-:S02]  /*55d0*/  @P2 SEL R22, R7, RZ, !P0 ;  /* 0x000000ff07162207 */ /* 0x000fc40004000000 */
        /* <DEDUP_REMOVED lines=12> */
[----:B------:R-:W-:-:S11]  /*56a0*/  LEA.HI R17, R14, R17, RZ, 0x1 ;  /* 0x000000110e117211 */ /* 0x000fd600078f08ff */
[----:B------:R-:W-:-:S04]  /*56b0*/  @P6 ISETP.NE.AND P2, PT, R26, 0x2, PT ;  /* 0x000000021a00680c */ /* 0x000fc80003f45270 */
[----:B------:R-:W-:Y:S02]  /*56c0*/  @P6 SEL R14, RZ, 0x200000, P2 ;  /* 0x00200000ff0e6807 */ /* 0x000fe40001000000 */
[----:B------:R-:W-:Y:S02]  /*56d0*/  ISETP.NE.AND P2, PT, R17, 0x3, PT ;  /* 0x000000031100780c */ /* 0x000fe40003f45270 */
[----:B------:R-:W-:Y:S02]  /*56e0*/  LOP3.LUT R25, R25, R20, RZ, 0xfc, !PT ;  /* 0x0000001419197212 */ /* 0x000fe400078efcff */
[----:B------:R-:W-:Y:S02]  /*56f0*/  LOP3.LUT R27, R0, R23, RZ, 0xfc, !PT ;  /* 0x00000017001b7212 */ /* 0x000fe400078efcff */
[----:B------:R-:W-:Y:S02]  /*5700*/  LOP3.LUT R22, R22, R25, RZ, 0xfc, !PT ;  /* 0x0000001916167212 */ /* 0x000fe400078efcff */
[----:B------:R-:W-:-:S02]  /*5710*/  SHF.R.U32.HI R23, RZ, 0x17, R13 ;  /* 0x00000017ff177819 */ /* 0x000fc4000001160d */
[----:B------:R-:W-:Y:S02]  /*5720*/  SHF.R.U32.HI R25, RZ, 0x16, R6 ;  /* 0x00000016ff197819 */ /* 0x000fe40000011606 */
[----:B------:R-:W-:Y:S02]  /*5730*/  @P6 ISETP.NE.U32.AND P0, PT, R21, 0x1, PT ;  /* 0x000000011500680c */ /* 0x000fe40003f05070 */
[----:B------:R-:W-:Y:S02]  /*5740*/  @P2 SHF.R.U64 R0, R28, 0x1e, R29 ;  /* 0x0000001e1c002819 */ /* 0x000fe4000000121d */
[----:B------:R-:W-:Y:S02]  /*5750*/  LOP3.LUT R23, R23, 0x1, RZ, 0xc0, !PT ;  /* 0x0000000117177812 */ /* 0x000fe400078ec0ff */
[----:B------:R-:W-:Y:S02]  /*5760*/  LOP3.LUT R25, R25, 0x1, RZ, 0xc0, !PT ;  /* 0x0000000119197812 */ /* 0x000fe400078ec0ff */
[----:B------:R-:W-:-:S02]  /*5770*/  @P6 ISETP.NE.U32.AND.EX P0, PT, RZ, RZ, PT, P0 ;  /* 0x000000ffff00620c */ /* 0x000fc40003f05100 */
[----:B------:R-:W-:Y:S01]  /*5780*/  @P2 LOP3.LUT R0, R0, 0x1, RZ, 0xc0, !PT ;  /* 0x0000000100002812 */ /* 0x000fe200078ec0ff */
[----:B------:R-:W-:Y:S01]  /*5790*/  IMAD.MOV.U32 R21, RZ, RZ, 0x200000 ;  /* 0x00200000ff157424 */ /* 0x000fe200078e00ff */
[----:B------:R-:W-:Y:S02]  /*57a0*/  IADD3 R25, PT, PT, R23, R25, R10 ;  /* 0x0000001917197210 */ /* 0x000fe40007ffe00a */
[----:B------:R-:W-:Y:S02]  /*57b0*/  @P3 ISETP.NE.U32.AND.EX P4, PT, RZ, RZ, PT, P4 ;  /* 0x000000ffff00320c */ /* 0x000fe40003f85140 */
[----:B------:R-:W-:Y:S02]  /*57c0*/  @P3 SEL R10, RZ, 0x20000000, P5 ;  /* 0x20000000ff0a3807 */ /* 0x000fe40002800000 */
[----:B------:R-:W-:Y:S02]  /*57d0*/  @P6 SEL R21, R14, RZ, !P0 ;  /* 0x000000ff0e156207 */ /* 0x000fe40004000000 */
[----:B------:R-:W-:Y:S01]  /*57e0*/  @P2 ISETP.NE.U32.AND P6, PT, R0, 0x1, PT ;  /* 0x000000010000280c */ /* 0x000fe20003fc5070 */
[----:B------:R-:W-:Y:S01]  /*57f0*/  IMAD.MOV.U32 R0, RZ, RZ, 0x20000000 ;  /* 0x20000000ff007424 */ /* 0x000fe200078e00ff */
[----:B------:R-:W-:-:S02]  /*5800*/  @P3 SEL R0, R10, RZ, !P4 ;  /* 0x000000ff0a003207 */ /* 0x000fc40006000000 */
[----:B------:R-:W-:Y:S02]  /*5810*/  SHF.R.U32.HI R10, RZ, 0x17, R29 ;  /* 0x00000017ff0a7819 */ /* 0x000fe4000001161d */
[----:B------:R-:W-:Y:S02]  /*5820*/  SHF.R.U32.HI R14, RZ, 0x16, R12 ;  /* 0x00000016ff0e7819 */ /* 0x000fe4000001160c */
[----:B------:R-:W-:Y:S02]  /*5830*/  LOP3.LUT R10, R10, 0x1, RZ, 0xc0, !PT ;  /* 0x000000010a0a7812 */ /* 0x000fe400078ec0ff */
[----:B------:R-:W-:Y:S02]  /*5840*/  LOP3.LUT R14, R14, 0x1, RZ, 0xc0, !PT ;  /* 0x000000010e0e7812 */ /* 0x000fe400078ec0ff */
[----:B------:R-:W-:Y:S02]  /*5850*/  SHF.R.U32.HI R20, RZ, 0x16, R11 ;  /* 0x00000016ff147819 */ /* 0x000fe4000001160b */
[----:B------:R-:W-:-:S02]  /*5860*/  IADD3 R14, PT, PT, R10, R25, R14 ;  /* 0x000000190a0e7210 */ /* 0x000fc40007ffe00e */
[----:B------:R-:W-:-:S04]  /*5870*/  LOP3.LUT R20, R20, 0x1, RZ, 0xc0, !PT ;  /* 0x0000000114147812 */ /* 0x000fc800078ec0ff */
[----:B------:R-:W-:Y:S02]  /*5880*/  IADD3 R9, PT, PT, R9, R14, R20 ;  /* 0x0000000e09097210 */ /* 0x000fe40007ffe014 */
[----:B------:R-:W-:-:S04]  /*5890*/  SHF.R.U32.HI R14, RZ, 0x17, R15 ;  /* 0x00000017ff0e7819 */ /* 0x000fc8000001160f */
[----:B------:R-:W-:-:S05]  /*58a0*/  LOP3.LUT R14, R14, 0x1, RZ, 0xc0, !PT ;  /* 0x000000010e0e7812 */ /* 0x000fca00078ec0ff */
[----:B------:R-:W-:-:S05]  /*58b0*/  IMAD.IADD R9, R9, 0x1, R14 ;  /* 0x0000000109097824 */ /* 0x000fca00078e020e */
[----:B------:R-:W-:Y:S02]  /*58c0*/  ISETP.NE.AND P3, PT, R9, 0x3, PT ;  /* 0x000000030900780c */ /* 0x000fe40003f65270 */
[----:B------:R-:W-:Y:S02]  /*58d0*/  SHF.R.U32.HI R24, RZ, 0x18, R13 ;  /* 0x00000018ff187819 */ /* 0x000fe4000001160d */
[----:B------:R-:W-:Y:S01]  /*58e0*/  SHF.R.U32.HI R26, RZ, 0x17, R6 ;  /* 0x00000017ff1a7819 */ /* 0x000fe20000011606 */
[----:B------:R-:W-:-:S08]  /*58f0*/  IMAD.MOV.U32 R20, RZ, RZ, 0x400000 ;  /* 0x00400000ff147424 */ /* 0x000fd000078e00ff */
[----:B------:R-:W-:Y:S02]  /*5900*/  @P3 ISETP.NE.U32.AND P0, PT, R7, 0x1, PT ;  /* 0x000000010700380c */ /* 0x000fe40003f05070 */
[----:B------:R-:W-:Y:S02]  /*5910*/  @P3 ISETP.NE.AND P4, PT, R9, 0x2, PT ;  /* 0x000000020900380c */ /* 0x000fe40003f85270 */
[----:B------:R-:W-:Y:S02]  /*5920*/  @P3 ISETP.NE.U32.AND.EX P0, PT, RZ, RZ, PT, P0 ;  /* 0x000000ffff00320c */ /* 0x000fe40003f05100 */
[----:B------:R-:W-:Y:S02]  /*5930*/  @P3 SEL R7, RZ, 0x400000, P4 ;  /* 0x00400000ff073807 */ /* 0x000fe40002000000 */
[----:B------:R-:W-:Y:S02]  /*5940*/  LOP3.LUT R24, R24, 0x1, RZ, 0xc0, !PT ;  /* 0x0000000118187812 */ /* 0x000fe400078ec0ff */
[----:B------:R-:W-:-:S02]  /*5950*/  @P3 SEL R20, R7, RZ, !P0 ;  /* 0x000000ff07143207 */ /* 0x000fc40004000000 */
[----:B------:R-:W-:Y:S02]  /*5960*/  LOP3.LUT R26, R26, 0x1, RZ, 0xc0, !PT ;  /* 0x000000011a1a7812 */ /* 0x000fe400078ec0ff */
[----:B------:R-:W-:Y:S02]  /*5970*/  SHF.R.U32.HI R9, RZ, 0x18, R29 ;  /* 0x00000018ff097819 */ /* 0x000fe4000001161d */
[----:B------:R-:W-:Y:S02]  /*5980*/  SHF.R.U32.HI R7, RZ, 0x17, R12 ;  /* 0x00000017ff077819 */ /* 0x000fe4000001160c */
[----:B------:R-:W-:Y:S02]  /*5990*/  IADD3 R26, PT, PT, R24, R26, R23 ;  /* 0x0000001a181a7210 */ /* 0x000fe40007ffe017 */
[----:B------:R-:W-:Y:S02]  /*59a0*/  LOP3.LUT R9, R9, 0x1, RZ, 0xc0, !PT ;  /* 0x0000000109097812 */ /* 0x000fe400078ec0ff */
[----:B------:R-:W-:-:S02]  /*59b0*/  LOP3.LUT R7, R7, 0x1, RZ, 0xc0, !PT ;  /* 0x0000000107077812 */ /* 0x000fc400078ec0ff */
        /* <DEDUP_REMOVED lines=9> */
[----:B------:R-:W-:Y:S02]  /*5a50*/  @P3 ISETP.NE.U32.AND P0, PT, R10, 0x1, PT ;  /* 0x000000010a00380c */ /* 0x000fe40003f05070 */
[----:B------:R-:W-:Y:S02]  /*5a60*/  @P3 ISETP.NE.AND P4, PT, R14, 0x2, PT ;  /* 0x000000020e00380c */ /* 0x000fe40003f85270 */
[----:B------:R-:W-:Y:S02]  /*5a70*/  @P3 ISETP.NE.U32.AND.EX P0, PT, RZ, RZ, PT, P0 ;  /* 0x000000ffff00320c */ /* 0x000fe40003f05100 */
[----:B------:R-:W-:Y:S01]  /*5a80*/  @P3 SEL R7, RZ, 0x800000, P4 ;  /* 0x00800000ff073807 */ /* 0x000fe20002000000 */
[----:B------:R-:W-:-:S03]  /*5a90*/  IMAD.MOV.U32 R14, RZ, RZ, 0x800000 ;  /* 0x00800000ff0e7424 */ /* 0x000fc600078e00ff */
[----:B------:R-:W-:Y:S02]  /*5aa0*/  @P3 SEL R14, R7, RZ, !P0 ;  /* 0x000000ff070e3207 */ /* 0x000fe40004000000 */
[----:B------:R-:W-:Y:S02]  /*5ab0*/  SHF.R.U32.HI R7, RZ, 0x18, R6 ;  /* 0x00000018ff077819 */ /* 0x000fe40000011606 */
[----:B------:R-:W-:Y:S02]  /*5ac0*/  LOP3.LUT R25, R25, 0x1, RZ, 0xc0, !PT ;  /* 0x0000000119197812 */ /* 0x000fe400078ec0ff */
[----:B------:R-:W-:Y:S02]  /*5ad0*/  LOP3.LUT R7, R7, 0x1, RZ, 0xc0, !PT ;  /* 0x0000000107077812 */ /* 0x000fe400078ec0ff */
[----:B------:R-:W-:Y:S02]  /*5ae0*/  SHF.R.U32.HI R10, RZ, 0x18, R12 ;  /* 0x00000018ff0a7819 */ /* 0x000fe4000001160c */
[----:B------:R-:W-:-:S02]  /*5af0*/  IADD3 R24, PT, PT, R25, R7, R24 ;  /* 0x0000000719187210 */ /* 0x000fc40007ffe018 */
        /* <DEDUP_REMOVED lines=34> */
[----:B------:R-:W-:-:S04]  /*5d20*/  @P3 ISETP.NE.AND P4, PT, R26, 0x2, PT ;  /* 0x000000021a00380c */ /* 0x000fc80003f85270 */
[----:B------:R-:W-:Y:S02]  /*5d30*/  @P3 SEL R25, RZ, 0x2000000, P4 ;  /* 0x02000000ff193807 */ /* 0x000fe40002000000 */
[----:B------:R-:W-:Y:S02]  /*5d40*/  ISETP.NE.AND P4, PT, R8, 0x3, PT ;  /* 0x000000030800780c */ /* 0x000fe40003f85270 */
[----:B------:R-:W-:Y:S02]  /*5d50*/  @P3 ISETP.NE.U32.AND P0, PT, R7, 0x1, PT ;  /* 0x000000010700380c */ /* 0x000fe40003f05070 */
[----:B------:R-:W-:Y:S02]  /*5d60*/  LOP3.LUT R4, R4, R27, RZ, 0xfc, !PT ;  /* 0x0000001b04047212 */ /* 0x000fe400078efcff */
[----:B------:R-:W-:Y:S01]  /*5d70*/  @P3 ISETP.NE.U32.AND.EX P0, PT, RZ, RZ, PT, P0 ;  /* 0x000000ffff00320c */ /* 0x000fe20003f05100 */
[----:B------:R-:W-:-:S03]  /*5d80*/  IMAD.MOV.U32 R7, RZ, RZ, 0x2000000 ;  /* 0x02000000ff077424 */ /* 0x000fc600078e00ff */
[----:B------:R-:W-:Y:S02]  /*5d90*/  @P3 SEL R7, R25, RZ, !P0 ;  /* 0x000000ff19073207 */ /* 0x000fe40004000000 */
[----:B------:R-:W-:Y:S02]  /*5da0*/  LOP3.LUT R25, R19, R4, RZ, 0xfc, !PT ;  /* 0x0000000413197212 */ /* 0x000fe400078efcff */
[----:B------:R-:W-:Y:S02]  /*5db0*/  @P4 SHF.R.U64 R4, R28, 0x1f, R29 ;  /* 0x0000001f1c044819 */ /* 0x000fe4000000121d */
[----:B------:R-:W-:Y:S02]  /*5dc0*/  SHF.R.U32.HI R19, RZ, 0x1b, R13 ;  /* 0x0000001bff137819 */ /* 0x000fe4000001160d */
[----:B------:R-:W-:Y:S02]  /*5dd0*/  SHF.R.U32.HI R27, RZ, 0x1a, R6 ;  /* 0x0000001aff1b7819 */ /* 0x000fe40000011606 */
[----:B------:R-:W-:-:S02]  /*5de0*/  @P4 LOP3.LUT R4, R4, 0x1, RZ, 0xc0, !PT ;  /* 0x0000000104044812 */ /* 0x000fc400078ec0ff */
[----:B------:R-:W-:Y:S02]  /*5df0*/  @P2 ISETP.NE.AND P3, PT, R17, 0x2, PT ;  /* 0x000000021100280c */ /* 0x000fe40003f65270 */
[----:B------:R-:W-:Y:S02]  /*5e00*/  LOP3.LUT R19, R19, 0x1, RZ, 0xc0, !PT ;  /* 0x0000000113137812 */ /* 0x000fe400078ec0ff */
[----:B------:R-:W-:Y:S02]  /*5e10*/  LOP3.LUT R27, R27, 0x1, RZ, 0xc0, !PT ;  /* 0x000000011b1b7812 */ /* 0x000fe400078ec0ff */
[----:B------:R-:W-:Y:S02]  /*5e20*/  @P4 ISETP.NE.U32.AND P0, PT, R4, 0x1, PT ;  /* 0x000000010400480c */ /* 0x000fe40003f05070 */
[----:B------:R-:W-:Y:S02]  /*5e30*/  @P2 ISETP.NE.U32.AND.EX P6, PT, RZ, RZ, PT, P6 ;  /* 0x000000ffff00220c */ /* 0x000fe40003fc5160 */
[----:B------:R-:W-:-:S02]  /*5e40*/  @P2 SEL R4, RZ, 0x40000000, P3 ;  /* 0x40000000ff042807 */ /* 0x000fc40001800000 */
[----:B------:R-:W-:Y:S01]  /*5e50*/  IADD3 R27, PT, PT, R19, R27, R10 ;  /* 0x0000001b131b7210 */ /* 0x000fe20007ffe00a */
[----:B------:R-:W-:Y:S01]  /*5e60*/  IMAD.MOV.U32 R10, RZ, RZ, 0x40000000 ;  /* 0x40000000ff0a7424 */ /* 0x000fe200078e00ff */
[----:B------:R-:W-:Y:S02]  /*5e70*/  @P4 ISETP.NE.AND P5, PT, R8, 0x2, PT ;  /* 0x000000020800480c */ /* 0x000fe40003fa5270 */
[----:B------:R-:W-:Y:S02]  /*5e80*/  @P2 SEL R10, R4, RZ, !P6 ;  /* 0x000000ff040a2207 */ /* 0x000fe40007000000 */
[----:B------:R-:W-:Y:S02]  /*5e90*/  SHF.R.U32.HI R4, RZ, 0x1b, R29 ;  /* 0x0000001bff047819 */ /* 0x000fe4000001161d */
[----:B------:R-:W-:Y:S02]  /*5ea0*/  SHF.R.U32.HI R8, RZ, 0x1a, R12 ;  /* 0x0000001aff087819 */ /* 0x000fe4000001160c */
[----:B------:R-:W-:-:S02]  /*5eb0*/  LOP3.LUT R4, R4, 0x1, RZ, 0xc0, !PT ;  /* 0x0000000104047812 */ /* 0x000fc400078ec0ff */
[----:B------:R-:W-:Y:S02]  /*5ec0*/  LOP3.LUT R8, R8, 0x1, RZ, 0xc0, !PT ;  /* 0x0000000108087812 */ /* 0x000fe400078ec0ff */
[----:B------:R-:W-:Y:S02]  /*5ed0*/  SHF.R.U32.HI R17, RZ, 0x1a, R11 ;  /* 0x0000001aff117819 */ /* 0x000fe4000001160b */
[----:B------:R-:W-:Y:S02]  /*5ee0*/  IADD3 R8, PT, PT, R4, R27, R8 ;  /* 0x0000001b04087210 */ /* 0x000fe40007ffe008 */
[----:B------:R-:W-:-:S04]  /*5ef0*/  LOP3.LUT R17, R17, 0x1, RZ, 0xc0, !PT ;  /* 0x0000000111117812 */ /* 0x000fc800078ec0ff */
[----:B------:R-:W-:Y:S02]  /*5f00*/  IADD3 R8, PT, PT, R23, R8, R17 ;  /* 0x0000000817087210 */ /* 0x000fe40007ffe011 */
[----:B------:R-:W-:-:S04]  /*5f10*/  SHF.R.U32.HI R17, RZ, 0x1b, R15 ;  /* 0x0000001bff117819 */ /* 0x000fc8000001160f */
[----:B------:R-:W-:Y:S02]  /*5f20*/  LOP3.LUT R17, R17, 0x1, RZ, 0xc0, !PT ;  /* 0x0000000111117812 */ /* 0x000fe400078ec0ff */
[----:B------:R-:W-:-:S03]  /*5f30*/  LOP3.LUT R25, R18, R25, RZ, 0xfc, !PT ;  /* 0x0000001912197212 */ /* 0x000fc600078efcff */
[----:B------:R-:W-:-:S05]  /*5f40*/  IMAD.IADD R18, R8, 0x1, R17 ;  /* 0x0000000108127824 */ /* 0x000fca00078e0211 */
[----:B------:R-:W-:Y:S02]  /*5f50*/  ISETP.NE.AND P3, PT, R18, 0x3, PT ;  /* 0x000000031200780c */ /* 0x000fe40003f65270 */
[----:B------:R-:W-:Y:S02]  /*5f60*/  LOP3.LUT R21, R21, R22, RZ, 0xfc, !PT ;  /* 0x0000001615157212 */ /* 0x000fe400078efcff */
[----:B------:R-:W-:Y:S02]  /*5f70*/  LOP3.LUT R25, R0, R25, RZ, 0xfc, !PT ;  /* 0x0000001900197212 */ /* 0x000fe400078efcff */
[----:B------:R-:W-:-:S07]  /*5f80*/  LOP3.LUT R21, R20, R21, RZ, 0xfc, !PT ;  /* 0x0000001514157212 */ /* 0x000fce00078efcff */
[----:B------:R-:W-:Y:S02]  /*5f90*/  @P3 ISETP.NE.U32.AND P2, PT, R24, 0x1, PT ;  /* 0x000000011800380c */ /* 0x000fe40003f45070 */
[----:B------:R-:W-:Y:S02]  /*5fa0*/  @P3 ISETP.NE.AND P6, PT, R18, 0x2, PT ;  /* 0x000000021200380c */ /* 0x000fe40003fc5270 */
[----:B------:R-:W-:Y:S02]  /*5fb0*/  @P3 ISETP.NE.U32.AND.EX P2, PT, RZ, RZ, PT, P2 ;  /* 0x000000ffff00320c */ /* 0x000fe40003f45120 */
[----:B------:R-:W-:Y:S01]  /*5fc0*/  @P3 SEL R18, RZ, 0x4000000, P6 ;  /* 0x04000000ff123807 */ /* 0x000fe20003000000 */
[----:B------:R-:W-:Y:S01]  /*5fd0*/  IMAD.MOV.U32 R0, RZ, RZ, 0x4000000 ;  /* 0x04000000ff007424 */ /* 0x000fe200078e00ff */
[----:B------:R-:W-:Y:S02]  /*5fe0*/  SHF.R.U32.HI R8, RZ, 0x1c, R13 ;  /* 0x0000001cff087819 */ /* 0x000fe4000001160d */
[----:B------:R-:W-:-:S02]  /*5ff0*/  SHF.R.U32.HI R20, RZ, 0x1b, R6 ;  /* 0x0000001bff147819 */ /* 0x000fc40000011606 */
[----:B------:R-:W-:Y:S02]  /*6000*/  @P3 SEL R0, R18, RZ, !P2 ;  /* 0x000000ff12003207 */ /* 0x000fe40005000000 */
[----:B------:R-:W-:Y:S02]  /*6010*/  LOP3.LUT R18, R10, R25, RZ, 0xfc, !PT ;  /* 0x000000190a127212 */ /* 0x000fe400078efcff */
[----:B------:R-:W-:Y:S02]  /*6020*/  LOP3.LUT R8, R8, 0x1, RZ, 0xc0, !PT ;  /* 0x0000000108087812 */ /* 0x000fe400078ec0ff */
[----:B------:R-:W-:Y:S02]  /*6030*/  LOP3.LUT R20, R20, 0x1, RZ, 0xc0, !PT ;  /* 0x0000000114147812 */ /* 0x000fe400078ec0ff */
[----:B------:R-:W-:Y:S02]  /*6040*/  @P4 ISETP.NE.U32.AND.EX P0, PT, RZ, RZ, PT, P0 ;  /* 0x000000ffff00420c */ /* 0x000fe40003f05100 */
[----:B------:R-:W-:Y:S01]  /*6050*/  @P4 SEL R10, RZ, 0x80000000, P5 ;  /* 0x80000000ff0a4807 */ /* 0x000fe20002800000 */
[----:B------:R-:W-:Y:S01]  /*6060*/  IMAD.MOV.U32 R23, RZ, RZ, -0x80000000 ;  /* 0x80000000ff177424 */ /* 0x000fe200078e00ff */
[----:B------:R-:W-:-:S02]  /*6070*/  IADD3 R19, PT, PT, R8, R20, R19 ;  /* 0x0000001408137210 */ /* 0x000fc40007ffe013 */
[----:B------:R-:W-:Y:S02]  /*6080*/  @P4 SEL R23, R10, RZ, !P0 ;  /* 0x000000ff0a174207 */ /* 0x000fe40004000000 */
        /* <DEDUP_REMOVED lines=18> */
[----:B------:R-:W-:Y:S02]  /*61b0*/  IADD3 R25, PT, PT, R19, R25, R8 ;  /* 0x0000001913197210 */ /* 0x000fe40007ffe008 */
[----:B------:R-:W-:Y:S02]  /*61c0*/  @P2 ISETP.NE.U32.AND.EX P0, PT, RZ, RZ, PT, P0 ;  /* 0x000000ffff00220c */ /* 0x000fe40003f05100 */
[----:B------:R-:W-:Y:S01]  /*61d0*/  @P2 SEL R8, RZ, 0x8000000, P3 ;  /* 0x08000000ff082807 */ /* 0x000fe20001800000 */
[----:B------:R-:W-:Y:S01]  /*61e0*/  IMAD.MOV.U32 R4, RZ, RZ, 0x8000000 ;  /* 0x08000000ff047424 */ /* 0x000fe200078e00ff */
[----:B------:R-:W-:-:S02]  /*61f0*/  SHF.R.U32.HI R20, RZ, 0x1c, R12 ;  /* 0x0000001cff147819 */ /* 0x000fc4000001160c */
[----:B------:R-:W-:Y:S02]  /*6200*/  @P2 SEL R4, R8, RZ, !P0 ;  /* 0x000000ff08042207 */ /* 0x000fe40004000000 */
        /* <DEDUP_REMOVED lines=11> */
[----:B------:R-:W-:Y:S01]  /*62c0*/  LOP3.LUT R18, R23, R18, RZ, 0xfc, !PT ;  /* 0x0000001217127212 */ /* 0x000fe200078efcff */
[----:B------:R-:W-:Y:S01]  /*62d0*/  UMOV UR4, URZ ;  /* 0x000000ff00047c82 */ /* 0x000fe20008000000 */
[----:B------:R-:W-:Y:S02]  /*62e0*/  SHF.R.U32.HI R22, RZ, 0x1e, R13 ;  /* 0x0000001eff167819 */ /* 0x000fe4000001160d */
[----:B------:R-:W-:-:S07]  /*62f0*/  LOP3.LUT R18, R18, UR4, RZ, 0xfc, !PT ;  /* 0x0000000412127c12 */ /* 0x000fce000f8efcff */
[----:B------:R-:W-:Y:S02]  /*6300*/  @P2 ISETP.NE.U32.AND P0, PT, R10, 0x1, PT ;  /* 0x000000010a00280c */ /* 0x000fe40003f05070 */
[----:B------:R-:W-:Y:S02]  /*6310*/  @P2 ISETP.NE.AND P3, PT, R20, 0x2, PT ;  /* 0x000000021400280c */ /* 0x000fe40003f65270 */
[----:B------:R-:W-:Y:S02]  /*6320*/  @P2 ISETP.NE.U32.AND.EX P0, PT, RZ, RZ, PT, P0 ;  /* 0x000000ffff00220c */ /* 0x000fe40003f05100 */
[----:B------:R-:W-:Y:S02]  /*6330*/  @P2 SEL R23, RZ, 0x10000000, P3 ;  /* 0x10000000ff172807 */ /* 0x000fe40001800000 */
[----:B------:R-:W-:Y:S01]  /*6340*/  SHF.R.U32.HI R20, RZ, 0x1f, R13 ;  /* 0x0000001fff147819 */ /* 0x000fe2000001160d */
[----:B------:R-:W-:Y:S01]  /*6350*/  IMAD.MOV.U32 R10, RZ, RZ, 0x10000000 ;  /* 0x10000000ff0a7424 */ /* 0x000fe200078e00ff */
[----:B------:R-:W-:-:S02]  /*6360*/  SHF.R.U32.HI R13, RZ, 0x1e, R6 ;  /* 0x0000001eff0d7819 */ /* 0x000fc40000011606 */
[----:B------:R-:W-:Y:S02]  /*6370*/  @P2 SEL R10, R23, RZ, !P0 ;  /* 0x000000ff170a2207 */ /* 0x000fe40004000000 */
[--C-:B------:R-:W-:Y:S02]  /*6380*/  SHF.R.U32.HI R23, RZ, 0x1d, R6.reuse ;  /* 0x0000001dff177819 */ /* 0x100fe40000011606 */
[----:B------:R-:W-:Y:S02]  /*6390*/  LOP3.LUT R24, R22, 0x1, RZ, 0xc0, !PT ;  /* 0x0000000116187812 */ /* 0x000fe400078ec0ff */
[----:B------:R-:W-:Y:S02]  /*63a0*/  LOP3.LUT R13, R13, 0x1, RZ, 0xc0, !PT ;  /* 0x000000010d0d7812 */ /* 0x000fe400078ec0ff */
[----:B------:R-:W-:Y:S02]  /*63b0*/  SHF.R.U32.HI R6, RZ, 0x1f, R6 ;  /* 0x0000001fff067819 */ /* 0x000fe40000011606 */
[----:B------:R-:W-:-:S02]  /*63c0*/  LOP3.LUT R18, R18, UR4, RZ, 0xfc, !PT ;  /* 0x0000000412127c12 */ /* 0x000fc4000f8efcff */
[----:B------:R-:W-:Y:S02]  /*63d0*/  IADD3 R13, PT, PT, R20, R13, R24 ;  /* 0x0000000d140d7210 */ /* 0x000fe40007ffe018 */
[----:B------:R-:W-:Y:S02]  /*63e0*/  IADD3 R5, PT, PT, R5, R6, R20 ;  /* 0x0000000605057210 */ /* 0x000fe40007ffe014 */
[----:B------:R-:W-:Y:S02]  /*63f0*/  LOP3.LUT R20, R18, UR4, RZ, 0xfc, !PT ;  /* 0x0000000412147c12 */ /* 0x000fe4000f8efcff */
[----:B------:R-:W-:Y:S02]  /*6400*/  LOP3.LUT R14, R14, R21, RZ, 0xfc, !PT ;  /* 0x000000150e0e7212 */ /* 0x000fe400078efcff */
[----:B------:R-:W-:-:S04]  /*6410*/  LOP3.LUT R21, R20, UR5, RZ, 0xfc, !PT ;  /* 0x0000000514157c12 */ /* 0x000fc8000f8efcff */
[----:B------:R-:W-:-:S04]  /*6420*/  LOP3.LUT R21, R21, UR4, RZ, 0xfc, !PT ;  /* 0x0000000415157c12 */ /* 0x000fc8000f8efcff */
[----:B------:R-:W-:Y:S02]  /*6430*/  LOP3.LUT R21, R21, UR4, RZ, 0xfc, !PT ;  /* 0x0000000415157c12 */ /* 0x000fe4000f8efcff */
[----:B------:R-:W-:Y:S02]  /*6440*/  LOP3.LUT R22, R23, 0x1, RZ, 0xc0, !PT ;  /* 0x0000000117167812 */ /* 0x000fe400078ec0ff */
[----:B------:R-:W-:Y:S02]  /*6450*/  LOP3.LUT R21, R21, UR4, RZ, 0xfc, !PT ;  /* 0x0000000415157c12 */ /* 0x000fe4000f8efcff */
[----:B------:R-:W-:Y:S02]  /*6460*/  IADD3 R19, PT, PT, R24, R22, R19 ;  /* 0x0000001618137210 */ /* 0x000fe40007ffe013 */
[----:B------:R-:W-:Y:S02]  /*6470*/  LOP3.LUT R22, R21, UR5, RZ, 0xfc, !PT ;  /* 0x0000000515167c12 */ /* 0x000fe4000f8efcff */
[----:B------:R-:W-:-:S02]  /*6480*/  SHF.R.U32.HI R20, RZ, 0x1e, R12 ;  /* 0x0000001eff147819 */ /* 0x000fc4000001160c */
[----:B------:R-:W-:Y:S02]  /*6490*/  LOP3.LUT R22, R22, UR4, RZ, 0xfc, !PT ;  /* 0x0000000416167c12 */ /* 0x000fe4000f8efcff */
[----:B------:R-:W-:Y:S02]  /*64a0*/  SHF.R.U32.HI R28, RZ, 0x1f, R29 ;  /* 0x0000001fff1c7819 */ /* 0x000fe4000001161d */
[----:B------:R-:W-:Y:S02]  /*64b0*/  LOP3.LUT R23, R22, UR4, RZ, 0xfc, !PT ;  /* 0x0000000416177c12 */ /* 0x000fe4000f8efcff */
[----:B------:R-:W-:Y:S02]  /*64c0*/  LOP3.LUT R20, R20, 0x1, RZ, 0xc0, !PT ;  /* 0x0000000114147812 */ /* 0x000fe400078ec0ff */
[----:B------:R-:W-:Y:S02]  /*64d0*/  LOP3.LUT R23, R23, UR4, RZ, 0xfc, !PT ;  /* 0x0000000417177c12 */ /* 0x000fe4000f8efcff */
[----:B------:R-:W-:-:S02]  /*64e0*/  IADD3 R13, PT, PT, R28, R13, R20 ;  /* 0x0000000d1c0d7210 */ /* 0x000fc40007ffe014 */
[----:B------:R-:W-:Y:S02]  /*64f0*/  SHF.R.U32.HI R20, RZ, 0x1e, R15 ;  /* 0x0000001eff147819 */ /* 0x000fe4000001160f */
[----:B------:R-:W-:Y:S02]  /*6500*/  SHF.R.U32.HI R21, RZ, 0x1e, R11 ;  /* 0x0000001eff157819 */ /* 0x000fe4000001160b */
[----:B------:R-:W-:Y:S02]  /*6510*/  LOP3.LUT R23, R23, UR4, RZ, 0xfc, !PT ;  /* 0x0000000417177c12 */ /* 0x000fe4000f8efcff */
[----:B------:R-:W-:Y:S02]  /*6520*/  LOP3.LUT R20, R20, 0x1, RZ, 0xc0, !PT ;  /* 0x0000000114147812 */ /* 0x000fe400078ec0ff */
[----:B------:R-:W-:Y:S02]  /*6530*/  LOP3.LUT R21, R21, 0x1, RZ, 0xc0, !PT ;  /* 0x0000000115157812 */ /* 0x000fe400078ec0ff */
[----:B------:R-:W-:-:S02]  /*6540*/  LOP3.LUT R23, R23, UR4, RZ, 0xfc, !PT ;  /* 0x0000000417177c12 */ /* 0x000fc4000f8efcff */
[----:B------:R-:W-:Y:S02]  /*6550*/  SHF.R.U32.HI R6, RZ, 0x1e, R29 ;  /* 0x0000001eff067819 */ /* 0x000fe4000001161d */
[----:B------:R-:W-:Y:S02]  /*6560*/  SHF.R.U32.HI R18, RZ, 0x1d, R12 ;  /* 0x0000001dff127819 */ /* 0x000fe4000001160c */
[----:B------:R-:W-:Y:S02]  /*6570*/  SHF.R.U32.HI R15, RZ, 0x1f, R15 ;  /* 0x0000001fff0f7819 */ /* 0x000fe4000001160f */
[----:B------:R-:W-:Y:S02]  /*6580*/  IADD3 R22, PT, PT, R20, R13, R21 ;  /* 0x0000000d14167210 */ /* 0x000fe40007ffe015 */
[----:B------:R-:W-:Y:S02]  /*6590*/  LOP3.LUT R23, R23, UR4, RZ, 0xfc, !PT ;  /* 0x0000000417177c12 */ /* 0x000fe4000f8efcff */
[----:B------:R-:W-:-:S02]  /*65a0*/  LOP3.LUT R6, R6, 0x1, RZ, 0xc0, !PT ;  /* 0x0000000106067812 */ /* 0x000fc400078ec0ff */
[----:B------:R-:W-:Y:S01]  /*65b0*/  LOP3.LUT R18, R18, 0x1, RZ, 0xc0, !PT ;  /* 0x0000000112127812 */ /* 0x000fe200078ec0ff */
[----:B------:R-:W-:Y:S01]  /*65c0*/  IMAD.IADD R13, R22, 0x1, R15 ;  /* 0x00000001160d7824 */ /* 0x000fe200078e020f */
[----:B------:R-:W-:Y:S02]  /*65d0*/  LOP3.LUT R23, R23, UR4, RZ, 0xfc, !PT ;  /* 0x0000000417177c12 */ /* 0x000fe4000f8efcff */
[----:B------:R-:W-:Y:S02]  /*65e0*/  IADD3 R18, PT, PT, R6, R19, R18 ;  /* 0x0000001306127210 */ /* 0x000fe40007ffe012 */
[----:B------:R-:W-:Y:S02]  /*65f0*/  SHF.R.U32.HI R19, RZ, 0x1d, R11 ;  /* 0x0000001dff137819 */ /* 0x000fe4000001160b */
[----:B------:R-:W-:Y:S02]  /*6600*/  LOP3.LUT R23, R23, UR4, RZ, 0xfc, !PT ;  /* 0x0000000417177c12 */ /* 0x000fe4000f8efcff */
[----:B------:R-:W-:-:S02]  /*6610*/  ISETP.NE.AND P5, PT, R13, 0x3, PT ;  /* 0x000000030d00780c */ /* 0x000fc40003fa5270 */
[----:B------:R-:W-:Y:S02]  /*6620*/  LOP3.LUT R19, R19, 0x1, RZ, 0xc0, !PT ;  /* 0x0000000113137812 */ /* 0x000fe400078ec0ff */
[----:B------:R-:W-:Y:S02]  /*6630*/  LOP3.LUT R23, R23, UR4, RZ, 0xfc, !PT ;  /* 0x0000000417177c12 */ /* 0x000fe4000f8efcff */
[----:B------:R-:W-:Y:S02]  /*6640*/  IADD3 R19, PT, PT, R17, R18, R19 ;  /* 0x0000001211137210 */ /* 0x000fe40007ffe013 */
[----:B------:R-:W-:-:S03]  /*6650*/  LOP3.LUT R23, R23, UR4, RZ, 0xfc, !PT ;  /* 0x0000000417177c12 */ /* 0x000fc6000f8efcff */
[----:B------:R-:W-:Y:S01]  /*6660*/  IMAD.IADD R20, R19, 0x1, R20 ;  /* 0x0000000113147824 */ /* 0x000fe200078e0214 */
[----:B------:R-:W-:Y:S02]  /*6670*/  LOP3.LUT R23, R23, UR4, RZ, 0xfc, !PT ;  /* 0x0000000417177c12 */ /* 0x000fe4000f8efcff */
[----:B------:R-:W-:Y:S02]  /*6680*/  @P5 ISETP.NE.U32.AND P2, PT, R6, 0x1, PT ;  /* 0x000000010600580c */ /* 0x000fe40003f45070 */
[----:B------:R-:W-:Y:S02]  /*6690*/  @P5 ISETP.NE.AND P4, PT, R13, 0x2, PT ;  /* 0x000000020d00580c */ /* 0x000fe40003f85270 */
[----:B------:R-:W-:Y:S02]  /*66a0*/  SHF.R.U32.HI R12, RZ, 0x1f, R12 ;  /* 0x0000001fff0c7819 */ /* 0x000fe4000001160c */
[----:B------:R-:W-:Y:S02]  /*66b0*/  LOP3.LUT R23, R23, UR4, RZ, 0xfc, !PT ;  /* 0x0000000417177c12 */ /* 0x000fe4000f8efcff */
[----:B------:R-:W-:-:S02]  /*66c0*/  ISETP.NE.AND P3, PT, R20, 0x3, PT ;  /* 0x000000031400780c */ /* 0x000fc40003f65270 */
[----:B------:R-:W-:Y:S02]  /*66d0*/  @P5 ISETP.NE.U32.AND.EX P2, PT, RZ, RZ, PT, P2 ;  /* 0x000000ffff00520c */ /* 0x000fe40003f45120 */
[----:B------:R-:W-:Y:S02]  /*66e0*/  @P5 SEL R6, RZ, 0x40000000, P4 ;  /* 0x40000000ff065807 */ /* 0x000fe40002000000 */
[----:B------:R-:W-:Y:S01]  /*66f0*/  IADD3 R16, PT, PT, R16, R5, R12 ;  /* 0x0000000510107210 */ /* 0x000fe20007ffe00c */
[----:B------:R-:W-:Y:S01]  /*6700*/  IMAD.MOV.U32 R5, RZ, RZ, 0x40000000 ;  /* 0x40000000ff057424 */ /* 0x000fe200078e00ff */
[----:B------:R-:W-:Y:S02]  /*6710*/  SHF.R.U32.HI R11, RZ, 0x1f, R11 ;  /* 0x0000001fff0b7819 */ /* 0x000fe4000001160b */
[----:B------:R-:W-:Y:S02]  /*6720*/  LOP3.LUT R23, R23, UR4, RZ, 0xfc, !PT ;  /* 0x0000000417177c12 */ /* 0x000fe4000f8efcff */
[----:B------:R-:W-:Y:S01]  /*6730*/  @P5 SEL R5, R6, RZ, !P2 ;  /* 0x000000ff06055207 */ /* 0x000fe20005000000 */
[----:B------:R-:W-:Y:S01]  /*6740*/  IMAD.MOV.U32 R6, RZ, RZ, RZ ;  /* 0x000000ffff067224 */ /* 0x000fe200078e00ff */
[----:B------:R-:W-:-:S02]  /*6750*/  LOP3.LUT R14, R9, R14, RZ, 0xfc, !PT ;  /* 0x0000000e090e7212 */ /* 0x000fc400078efcff */
[----:B------:R-:W-:Y:S02]  /*6760*/  IADD3 R15, PT, PT, R15, R16, R11 ;  /* 0x000000100f0f7210 */ /* 0x000fe40007ffe00b */
[----:B------:R-:W-:Y:S02]  /*6770*/  @!P1 LOP3.LUT R6, R3, 0x1, RZ, 0xc0, !PT ;  /* 0x0000000103069812 */ /* 0x000fe400078ec0ff */
[----:B------:R-:W-:Y:S02]  /*6780*/  LOP3.LUT R23, R23, UR4, RZ, 0xfc, !PT ;  /* 0x0000000417177c12 */ /* 0x000fe4000f8efcff */
[----:B------:R-:W-:Y:S01]  /*6790*/  LOP3.LUT R7, R7, R14, RZ, 0xfc, !PT ;  /* 0x0000000e07077212 */ /* 0x000fe200078efcff */
[----:B------:R-:W-:Y:S01]  /*67a0*/  IMAD.IADD R15, R15, 0x1, R6 ;  /* 0x000000010f0f7824 */ /* 0x000fe200078e0206 */
[----:B------:R-:W-:Y:S02]  /*67b0*/  LOP3.LUT R23, R23, UR5, RZ, 0xfc, !PT ;  /* 0x0000000517177c12 */ /* 0x000fe4000f8efcff */
[----:B------:R-:W-:-:S02]  /*67c0*/  @P3 ISETP.NE.U32.AND P0, PT, R8, 0x1, PT ;  /* 0x000000010800380c */ /* 0x000fc40003f05070 */
[----:B------:R-:W-:Y:S02]  /*67d0*/  @P3 ISETP.NE.AND P4, PT, R20, 0x2, PT ;  /* 0x000000021400380c */ /* 0x000fe40003f85270 */
[----:B------:R-:W-:Y:S02]  /*67e0*/  LOP3.LUT R7, R0, R7, RZ, 0xfc, !PT ;  /* 0x0000000700077212 */ /* 0x000fe400078efcff */
[----:B------:R-:W-:Y:S02]  /*67f0*/  LOP3.LUT R23, R23, UR4, RZ, 0xfc, !PT ;  /* 0x0000000417177c12 */ /* 0x000fe4000f8efcff */
[----:B------:R-:W-:Y:S02]  /*6800*/  ISETP.NE.AND P1, PT, R15, 0x3, PT ;  /* 0x000000030f00780c */ /* 0x000fe40003f25270 */
[----:B------:R-:W-:Y:S02]  /*6810*/  @P3 ISETP.NE.U32.AND.EX P0, PT, RZ, RZ, PT, P0 ;  /* 0x000000ffff00320c */ /* 0x000fe40003f05100 */
[----:B------:R-:W-:-:S02]  /*6820*/  @P3 SEL R3, RZ, 0x20000000, P4 ;  /* 0x20000000ff033807 */ /* 0x000fc40002000000 */
[----:B------:R-:W-:Y:S01]  /*6830*/  LOP3.LUT R7, R4, R7, RZ, 0xfc, !PT ;  /* 0x0000000704077212 */ /* 0x000fe200078efcff */
[----:B------:R-:W-:Y:S01]  /*6840*/  IMAD.MOV.U32 R0, RZ, RZ, 0x20000000 ;  /* 0x20000000ff007424 */ /* 0x000fe200078e00ff */
[----:B------:R-:W-:Y:S02]  /*6850*/  LOP3.LUT R23, R23, UR4, RZ, 0xfc, !PT ;  /* 0x0000000417177c12 */ /* 0x000fe4000f8efcff */
[----:B------:R-:W-:Y:S02]  /*6860*/  @P3 SEL R0, R3, RZ, !P0 ;  /* 0x000000ff03003207 */ /* 0x000fe40004000000 */
[----:B------:R-:W-:Y:S02]  /*6870*/  LOP3.LUT R3, R10, R7, RZ, 0xfc, !PT ;  /* 0x000000070a037212 */ /* 0x000fe400078efcff */
[----:B------:R-:W-:Y:S01]  /*6880*/  LOP3.LUT R23, R23, UR4, RZ, 0xfc, !PT ;  /* 0x0000000417177c12 */ /* 0x000fe2000f8efcff */
[----:B------:R-:W0:Y:S03]  /*6890*/  LDC.64 R6, c[0x0][0x388] ;  /* 0x0000e200ff067b82 */ /* 0x000e260000000a00 */
[----:B------:R-:W-:-:S02]  /*68a0*/  LOP3.LUT R23, R23, UR4, RZ, 0xfc, !PT ;  /* 0x0000000417177c12 */ /* 0x000fc4000f8efcff */
[----:B------:R-:W-:Y:S02]  /*68b0*/  @P1 LOP3.LUT R28, R28, 0x1, RZ, 0xc0, !PT ;  /* 0x000000011c1c1812 */ /* 0x000fe400078ec0ff */
[----:B------:R-:W-:Y:S02]  /*68c0*/  LOP3.LUT R23, R23, UR4, RZ, 0xfc, !PT ;  /* 0x0000000417177c12 */ /* 0x000fe4000f8efcff */
[----:B------:R-:W-:Y:S02]  /*68d0*/  @P1 ISETP.NE.AND P2, PT, R15, 0x2, PT ;  /* 0x000000020f00180c */ /* 0x000fe40003f45270 */
[----:B------:R-:W-:Y:S02]  /*68e0*/  @P1 ISETP.NE.U32.AND P0, PT, R28, 0x1, PT ;  /* 0x000000011c00180c */ /* 0x000fe40003f05070 */
[----:B------:R-:W-:Y:S02]  /*68f0*/  LOP3.LUT R23, R23, UR5, RZ, 0xfc, !PT ;  /* 0x0000000517177c12 */ /* 0x000fe4000f8efcff */
[----:B------:R-:W-:-:S02]  /*6900*/  LOP3.LUT R0, R0, R3, RZ, 0xfc, !PT ;  /* 0x0000000300007212 */ /* 0x000fc400078efcff */
[----:B------:R-:W-:Y:S02]  /*6910*/  @P1 SEL R3, RZ, 0x80000000, P2 ;  /* 0x80000000ff031807 */ /* 0x000fe40001000000 */
[----:B------:R-:W-:Y:S02]  /*6920*/  @P1 ISETP.NE.U32.AND.EX P0, PT, RZ, RZ, PT, P0 ;  /* 0x000000ffff00120c */ /* 0x000fe40003f05100 */
[----:B------:R-:W-:Y:S01]  /*6930*/  LOP3.LUT R23, R23, UR4, RZ, 0xfc, !PT ;  /* 0x0000000417177c12 */ /* 0x000fe2000f8efcff */
[----:B------:R-:W-:Y:S01]  /*6940*/  IMAD.MOV.U32 R4, RZ, RZ, -0x80000000 ;  /* 0x80000000ff047424 */ /* 0x000fe200078e00ff */
[----:B------:R-:W-:Y:S02]  /*6950*/  LOP3.LUT R5, R5, R0, RZ, 0xfc, !PT ;  /* 0x0000000005057212 */ /* 0x000fe400078efcff */
[----:B------:R-:W-:Y:S02]  /*6960*/  @P1 SEL R4, R3, RZ, !P0 ;  /* 0x000000ff03041207 */ /* 0x000fe40004000000 */
[----:B------:R-:W-:Y:S01]  /*6970*/  LOP3.LUT R23, R23, UR4, RZ, 0xfc, !PT ;  /* 0x0000000417177c12 */ /* 0x000fe2000f8efcff */
[----:B0-----:R-:W-:Y:S01]  /*6980*/  IMAD.WIDE R6, R2, 0x8, R6 ;  /* 0x0000000802067825 */ /* 0x001fe200078e0206 */
[----:B------:R-:W-:-:S02]  /*6990*/  LOP3.LUT R5, R4, R5, RZ, 0xfc, !PT ;  /* 0x0000000504057212 */ /* 0x000fc400078efcff */
[----:B------:R-:W-:-:S05]  /*69a0*/  LOP3.LUT R4, R23, UR4, RZ, 0xfc, !PT ;  /* 0x0000000417047c12 */ /* 0x000fca000f8efcff */
[----:B------:R-:W-:Y:S01]  /*69b0*/  STG.E.64 desc[UR8][R6.64], R4 ;  /* 0x0000000406007986 */ /* 0x000fe2000c101b08 */
[----:B------:R-:W-:Y:S05]  /*69c0*/  EXIT ;  /* 0x000000000000794d */ /* 0x000fea0003800000 */
.L_x_0:
[----:B------:R-:W-:-:S00]  /*69d0*/  BRA `(.L_x_0) ;  /* 0xfffffffc00fc7947 */ /* 0x000fc0000383ffff */
[----:B------:R-:W-:-:S00]  /*69e0*/  NOP ;  /* 0x0000000000007918 */ /* 0x000fc00000000000 */
        /* <DEDUP_REMOVED lines=9> */
.L_x_1:


//--------------------- .nv.shared.reserved.0     --------------------------
	.section	.nv.shared.reserved.0,"aw",@nobits
	.weak		__nv_reservedSMEM_offset_0_alias
	.size		__nv_reservedSMEM_offset_0_alias, 0, 64
	.other		__nv_reservedSMEM_offset_0_alias,@"STO_CUDA_RESERVED_SHARED STV_DEFAULT"
__nv_reservedSMEM_offset_0_alias:
	.zero		0
	.zero		64


//--------------------- .nv.constant0._Z19game_of_life_kernelPKmPmii --------------------------
	.section	.nv.constant0._Z19game_of_life_kernelPKmPmii,"a",@progbits
	.sectionflags	@""
	.align	4
.nv.constant0._Z19game_of_life_kernelPKmPmii:
	.zero		920


//--------------------- SYMBOLS --------------------------

	.type		.nv.reservedSmem.offset0,@object
	.size		.nv.reservedSmem.offset0,0x4
